def attn_fwd(
    Q,
    K,
    V,
    Out,
    Lse,
    sm_scale,
    stride_qz,
    stride_qh,
    stride_qm,
    stride_qk,
    stride_kz,
    stride_kh,
    stride_kn,
    stride_kk,
    stride_vz,
    stride_vh,
    stride_vn,
    stride_vk,
    stride_oz,
    stride_oh,
    stride_om,
    stride_ok,
    seqlen_q,
    seqlen_k,
    BLOCK_M: tl.constexpr,
    BLOCK_N: tl.constexpr,
    HEAD_DIM: tl.constexpr,
    CAUSAL: tl.constexpr,
):
    start_m = tl.program_id(0)
    off_hz = tl.program_id(1)
    q_off = off_hz * stride_qh
    k_off = off_hz * stride_kh
    v_off = off_hz * stride_vh
    offs_m = start_m * BLOCK_M + tl.arange(0, BLOCK_M)
    offs_d = tl.arange(0, HEAD_DIM)
    offs_n = tl.arange(0, BLOCK_N)
    q_ptrs = Q + q_off + offs_m[:, None] * stride_qm + offs_d[None, :] * stride_qk
    k_ptrs = K + k_off + offs_d[:, None] * stride_kk + offs_n[None, :] * stride_kn
    v_ptrs = V + v_off + offs_n[:, None] * stride_vn + offs_d[None, :] * stride_vk
    m_i = tl.full([BLOCK_M], float("-inf"), dtype=tl.float32)
    l_i = tl.zeros([BLOCK_M], dtype=tl.float32) + 1.0
    acc = tl.zeros([BLOCK_M, HEAD_DIM], dtype=tl.float32)
    q = tl.load(q_ptrs)
    acc, l_i, m_i = _attn_fwd_inner(
        acc,
        l_i,
        m_i,
        q,
        k_ptrs,
        v_ptrs,
        sm_scale,
        stride_kn,
        stride_vn,
        start_m,
        seqlen_k,
        BLOCK_M,
        BLOCK_N,
        HEAD_DIM,
        CAUSAL,
    )
    acc = acc / l_i[:, None]
    lse = m_i + tl.math.log2(l_i) / 1.4426950408889634
    o_ptrs = (
        Out
        + off_hz * stride_oh
        + offs_m[:, None] * stride_om
        + offs_d[None, :] * stride_ok
    )
    tl.store(o_ptrs, acc.to(Out.dtype.element_ty))
    tl.store(Lse + off_hz * seqlen_q + offs_m, lse)

# config = {"BLOCK_M": 64, "BLOCK_N": 64, "HEAD_DIM": 16, "arch": "sm_80", "causal": true, "dtype": "fp16", "num_stages": 2, "num_warps": 8}
# arch = sm_80


// ===== COMPILED SASS (sm_80) =====

	.target	sm_80

	.elftype	@"ET_EXEC"


//--------------------- .note.nv.tkinfo           --------------------------
	.section	.note.nv.tkinfo,"",@"SHT_NOTE"
	.sectionflags	@"SHF_NOTE_NV_TKINFO"
	.tkinfo
        /*0018*/ 	.word	0x00000002
        /*0030*/ 	.string	""
        /*0030*/ 	.string	"ptxas"
        /*0030*/ 	.string	"Cuda compilation tools, release 13.0, V13.0.88"
        /*0030*/ 	.string	"Build cuda_13.0.r13.0/compiler.36424714_0"
        /*0030*/ 	.string	"-v  -suppress-debug-info  -lineinfo  -arch sm_80 "



//--------------------- .note.nv.cuinfo           --------------------------
	.section	.note.nv.cuinfo,"",@"SHT_NOTE"
	.sectionflags	@"SHF_NOTE_NV_CUINFO"
        /*0018*/ 	.short	0x0002
        /*001a*/ 	.short	0x0050
        /*001c*/ 	.short	0x0082
	.zero		2


//--------------------- .nv.info                  --------------------------
	.section	.nv.info,"",@"SHT_CUDA_INFO"
	.align	4


	//----- nvinfo : EIATTR_REGCOUNT
	.align		4
        /*0000*/ 	.byte	0x04, 0x2f
        /*0002*/ 	.short	(.L_2 - .L_1)
	.align		4
.L_1:
        /*0004*/ 	.word	index@(attn_fwd)
        /*0008*/ 	.word	0x0000006c


	//----- nvinfo : EIATTR_FRAME_SIZE
	.align		4
.L_2:
        /*000c*/ 	.byte	0x04, 0x11
        /*000e*/ 	.short	(.L_4 - .L_3)
	.align		4
.L_3:
        /*0010*/ 	.word	index@(attn_fwd)
        /*0014*/ 	.word	0x00000000


	//----- nvinfo : EIATTR_MIN_STACK_SIZE
	.align		4
.L_4:
        /*0018*/ 	.byte	0x04, 0x12
        /*001a*/ 	.short	(.L_6 - .L_5)
	.align		4
.L_5:
        /*001c*/ 	.word	index@(attn_fwd)
        /*0020*/ 	.word	0x00000000
.L_6:


//--------------------- .nv.info.attn_fwd         --------------------------
	.section	.nv.info.attn_fwd,"",@"SHT_CUDA_INFO"
	.sectionflags	@""
	.align	4


	//----- nvinfo : EIATTR_CUDA_API_VERSION
	.align		4
        /*0000*/ 	.byte	0x04, 0x37
        /*0002*/ 	.short	(.L_8 - .L_7)
.L_7:
        /*0004*/ 	.word	0x00000082


	//----- nvinfo : EIATTR_SW2861232_WAR
	.align		4
.L_8:
        /*0008*/ 	.byte	0x01, 0x35
	.zero		2


	//----- nvinfo : EIATTR_PARAM_CBANK
	.align		4
        /*000c*/ 	.byte	0x04, 0x0a
        /*000e*/ 	.short	(.L_10 - .L_9)
	.align		4
.L_9:
        /*0010*/ 	.word	index@(.nv.constant0.attn_fwd)
        /*0014*/ 	.short	0x0160
        /*0016*/ 	.short	0x0088


	//----- nvinfo : EIATTR_CBANK_PARAM_SIZE
	.align		4
.L_10:
        /*0018*/ 	.byte	0x03, 0x19
        /*001a*/ 	.short	0x0088


	//----- nvinfo : EIATTR_KPARAM_INFO
	.align		4
        /*001c*/ 	.byte	0x04, 0x17
        /*001e*/ 	.short	(.L_12 - .L_11)
.L_11:
        /*0020*/ 	.word	0x00000000
        /*0024*/ 	.short	0x0019
        /*0026*/ 	.short	0x0080
        /*0028*/ 	.byte	0x00, 0xf4, 0x21, 0x00


	//----- nvinfo : EIATTR_KPARAM_INFO
	.align		4
.L_12:
        /*002c*/ 	.byte	0x04, 0x17
        /*002e*/ 	.short	(.L_14 - .L_13)
.L_13:
        /*0030*/ 	.word	0x00000000
        /*0034*/ 	.short	0x0018
        /*0036*/ 	.short	0x0078
        /*0038*/ 	.byte	0x00, 0xf4, 0x21, 0x00


	//----- nvinfo : EIATTR_KPARAM_INFO
	.align		4
.L_14:
        /*003c*/ 	.byte	0x04, 0x17
        /*003e*/ 	.short	(.L_16 - .L_15)
.L_15:
        /*0040*/ 	.word	0x00000000
        /*0044*/ 	.short	0x0017
        /*0046*/ 	.short	0x0070
        /*0048*/ 	.byte	0x00, 0xf0, 0x11, 0x00


	//----- nvinfo : EIATTR_KPARAM_INFO
	.align		4
.L_16:
        /*004c*/ 	.byte	0x04, 0x17
        /*004e*/ 	.short	(.L_18 - .L_17)
.L_17:
        /*0050*/ 	.word	0x00000000
        /*0054*/ 	.short	0x0016
        /*0056*/ 	.short	0x006c
        /*0058*/ 	.byte	0x00, 0xf0, 0x11, 0x00


	//----- nvinfo : EIATTR_KPARAM_INFO
	.align		4
.L_18:
        /*005c*/ 	.byte	0x04, 0x17
        /*005e*/ 	.short	(.L_20 - .L_19)
.L_19:
        /*0060*/ 	.word	0x00000000
        /*0064*/ 	.short	0x0015
        /*0066*/ 	.short	0x0068
        /*0068*/ 	.byte	0x00, 0xf0, 0x11, 0x00


	//----- nvinfo : EIATTR_KPARAM_INFO
	.align		4
.L_20:
        /*006c*/ 	.byte	0x04, 0x17
        /*006e*/ 	.short	(.L_22 - .L_21)
.L_21:
        /*0070*/ 	.word	0x00000000
        /*0074*/ 	.short	0x0014
        /*0076*/ 	.short	0x0064
        /*0078*/ 	.byte	0x00, 0xf0, 0x11, 0x00


	//----- nvinfo : EIATTR_KPARAM_INFO
	.align		4
.L_22:
        /*007c*/ 	.byte	0x04, 0x17
        /*007e*/ 	.short	(.L_24 - .L_23)
.L_23:
        /*0080*/ 	.word	0x00000000
        /*0084*/ 	.short	0x0013
        /*0086*/ 	.short	0x0060
        /*0088*/ 	.byte	0x00, 0xf0, 0x11, 0x00


	//----- nvinfo : EIATTR_KPARAM_INFO
	.align		4
.L_24:
        /*008c*/ 	.byte	0x04, 0x17
        /*008e*/ 	.short	(.L_26 - .L_25)
.L_25:
        /*0090*/ 	.word	0x00000000
        /*0094*/ 	.short	0x0012
        /*0096*/ 	.short	0x005c
        /*0098*/ 	.byte	0x00, 0xf0, 0x11, 0x00


	//----- nvinfo : EIATTR_KPARAM_INFO
	.align		4
.L_26:
        /*009c*/ 	.byte	0x04, 0x17
        /*009e*/ 	.short	(.L_28 - .L_27)
.L_27:
        /*00a0*/ 	.word	0x00000000
        /*00a4*/ 	.short	0x0011
        /*00a6*/ 	.short	0x0058
        /*00a8*/ 	.byte	0x00, 0xf0, 0x11, 0x00


	//----- nvinfo : EIATTR_KPARAM_INFO
	.align		4
.L_28:
        /*00ac*/ 	.byte	0x04, 0x17
        /*00ae*/ 	.short	(.L_30 - .L_29)
.L_29:
        /*00b0*/ 	.word	0x00000000
        /*00b4*/ 	.short	0x0010
        /*00b6*/ 	.short	0x0054
        /*00b8*/ 	.byte	0x00, 0xf0, 0x11, 0x00


	//----- nvinfo : EIATTR_KPARAM_INFO
	.align		4
.L_30:
        /*00bc*/ 	.byte	0x04, 0x17
        /*00be*/ 	.short	(.L_32 - .L_31)
.L_31:
        /*00c0*/ 	.word	0x00000000
        /*00c4*/ 	.short	0x000f
        /*00c6*/ 	.short	0x0050
        /*00c8*/ 	.byte	0x00, 0xf0, 0x11, 0x00


	//----- nvinfo : EIATTR_KPARAM_INFO
	.align		4
.L_32:
        /*00cc*/ 	.byte	0x04, 0x17
        /*00ce*/ 	.short	(.L_34 - .L_33)
.L_33:
        /*00d0*/ 	.word	0x00000000
        /*00d4*/ 	.short	0x000e
        /*00d6*/ 	.short	0x004c
        /*00d8*/ 	.byte	0x00, 0xf0, 0x11, 0x00


	//----- nvinfo : EIATTR_KPARAM_INFO
	.align		4
.L_34:
        /*00dc*/ 	.byte	0x04, 0x17
        /*00de*/ 	.short	(.L_36 - .L_35)
.L_35:
        /*00e0*/ 	.word	0x00000000
        /*00e4*/ 	.short	0x000d
        /*00e6*/ 	.short	0x0048
        /*00e8*/ 	.byte	0x00, 0xf0, 0x11, 0x00


	//----- nvinfo : EIATTR_KPARAM_INFO
	.align		4
.L_36:
        /*00ec*/ 	.byte	0x04, 0x17
        /*00ee*/ 	.short	(.L_38 - .L_37)
.L_37:
        /*00f0*/ 	.word	0x00000000
        /*00f4*/ 	.short	0x000c
        /*00f6*/ 	.short	0x0044
        /*00f8*/ 	.byte	0x00, 0xf0, 0x11, 0x00


	//----- nvinfo : EIATTR_KPARAM_INFO
	.align		4
.L_38:
        /*00fc*/ 	.byte	0x04, 0x17
        /*00fe*/ 	.short	(.L_40 - .L_39)
.L_39:
        /*0100*/ 	.word	0x00000000
        /*0104*/ 	.short	0x000b
        /*0106*/ 	.short	0x0040
        /*0108*/ 	.byte	0x00, 0xf0, 0x11, 0x00


	//----- nvinfo : EIATTR_KPARAM_INFO
	.align		4
.L_40:
        /*010c*/ 	.byte	0x04, 0x17
        /*010e*/ 	.short	(.L_42 - .L_41)
.L_41:
        /*0110*/ 	.word	0x00000000
        /*0114*/ 	.short	0x000a
        /*0116*/ 	.short	0x003c
        /*0118*/ 	.byte	0x00, 0xf0, 0x11, 0x00


	//----- nvinfo : EIATTR_KPARAM_INFO
	.align		4
.L_42:
        /*011c*/ 	.byte	0x04, 0x17
        /*011e*/ 	.short	(.L_44 - .L_43)
.L_43:
        /*0120*/ 	.word	0x00000000
        /*0124*/ 	.short	0x0009
        /*0126*/ 	.short	0x0038
        /*0128*/ 	.byte	0x00, 0xf0, 0x11, 0x00


	//----- nvinfo : EIATTR_KPARAM_INFO
	.align		4
.L_44:
        /*012c*/ 	.byte	0x04, 0x17
        /*012e*/ 	.short	(.L_46 - .L_45)
.L_45:
        /*0130*/ 	.word	0x00000000
        /*0134*/ 	.short	0x0008
        /*0136*/ 	.short	0x0034
        /*0138*/ 	.byte	0x00, 0xf0, 0x11, 0x00


	//----- nvinfo : EIATTR_KPARAM_INFO
	.align		4
.L_46:
        /*013c*/ 	.byte	0x04, 0x17
        /*013e*/ 	.short	(.L_48 - .L_47)
.L_47:
        /*0140*/ 	.word	0x00000000
        /*0144*/ 	.short	0x0007
        /*0146*/ 	.short	0x0030
        /*0148*/ 	.byte	0x00, 0xf0, 0x11, 0x00


	//----- nvinfo : EIATTR_KPARAM_INFO
	.align		4
.L_48:
        /*014c*/ 	.byte	0x04, 0x17
        /*014e*/ 	.short	(.L_50 - .L_49)
.L_49:
        /*0150*/ 	.word	0x00000000
        /*0154*/ 	.short	0x0006
        /*0156*/ 	.short	0x002c
        /*0158*/ 	.byte	0x00, 0xf0, 0x11, 0x00


	//----- nvinfo : EIATTR_KPARAM_INFO
	.align		4
.L_50:
        /*015c*/ 	.byte	0x04, 0x17
        /*015e*/ 	.short	(.L_52 - .L_51)
.L_51:
        /*0160*/ 	.word	0x00000000
        /*0164*/ 	.short	0x0005
        /*0166*/ 	.short	0x0028
        /*0168*/ 	.byte	0x00, 0xf0, 0x11, 0x00


	//----- nvinfo : EIATTR_KPARAM_INFO
	.align		4
.L_52:
        /*016c*/ 	.byte	0x04, 0x17
        /*016e*/ 	.short	(.L_54 - .L_53)
.L_53:
        /*0170*/ 	.word	0x00000000
        /*0174*/ 	.short	0x0004
        /*0176*/ 	.short	0x0020
        /*0178*/ 	.byte	0x00, 0xf4, 0x21, 0x00


	//----- nvinfo : EIATTR_KPARAM_INFO
	.align		4
.L_54:
        /*017c*/ 	.byte	0x04, 0x17
        /*017e*/ 	.short	(.L_56 - .L_55)
.L_55:
        /*0180*/ 	.word	0x00000000
        /*0184*/ 	.short	0x0003
        /*0186*/ 	.short	0x0018
        /*0188*/ 	.byte	0x00, 0xf4, 0x21, 0x00


	//----- nvinfo : EIATTR_KPARAM_INFO
	.align		4
.L_56:
        /*018c*/ 	.byte	0x04, 0x17
        /*018e*/ 	.short	(.L_58 - .L_57)
.L_57:
        /*0190*/ 	.word	0x00000000
        /*0194*/ 	.short	0x0002
        /*0196*/ 	.short	0x0010
        /*0198*/ 	.byte	0x00, 0xf4, 0x21, 0x00


	//----- nvinfo : EIATTR_KPARAM_INFO
	.align		4
.L_58:
        /*019c*/ 	.byte	0x04, 0x17
        /*019e*/ 	.short	(.L_60 - .L_59)
.L_59:
        /*01a0*/ 	.word	0x00000000
        /*01a4*/ 	.short	0x0001
        /*01a6*/ 	.short	0x0008
        /*01a8*/ 	.byte	0x00, 0xf4, 0x21, 0x00


	//----- nvinfo : EIATTR_KPARAM_INFO
	.align		4
.L_60:
        /*01ac*/ 	.byte	0x04, 0x17
        /*01ae*/ 	.short	(.L_62 - .L_61)
.L_61:
        /*01b0*/ 	.word	0x00000000
        /*01b4*/ 	.short	0x0000
        /*01b6*/ 	.short	0x0000
        /*01b8*/ 	.byte	0x00, 0xf4, 0x21, 0x00


	//----- nvinfo : EIATTR_MAXREG_COUNT
	.align		4
.L_62:
        /*01bc*/ 	.byte	0x03, 0x1b
        /*01be*/ 	.short	0x00ff


	//----- nvinfo : EIATTR_NUM_BARRIERS
	.align		4
        /*01c0*/ 	.byte	0x02, 0x4c
        /*01c2*/ 	.byte	0x01
	.zero		1


	//----- nvinfo : EIATTR_MERCURY_ISA_VERSION
	.align		4
        /*01c4*/ 	.byte	0x03, 0x5f
        /*01c6*/ 	.short	0x0000


	//----- nvinfo : EIATTR_COOP_GROUP_MASK_REGIDS
	.align		4
        /*01c8*/ 	.byte	0x04, 0x29
        /*01ca*/ 	.short	(.L_64 - .L_63)


	//   ....[0]....
.L_63:
        /*01cc*/ 	.word	0xffffffff


	//   ....[1]....
        /*01d0*/ 	.word	0xffffffff


	//   ....[2]....
        /*01d4*/ 	.word	0xffffffff


	//   ....[3]....
        /*01d8*/ 	.word	0xffffffff


	//   ....[4]....
        /*01dc*/ 	.word	0xffffffff


	//   ....[5]....
        /*01e0*/ 	.word	0xffffffff


	//   ....[6]....
        /*01e4*/ 	.word	0xffffffff


	//   ....[7]....
        /*01e8*/ 	.word	0xffffffff


	//----- nvinfo : EIATTR_COOP_GROUP_INSTR_OFFSETS
	.align		4
.L_64:
        /*01ec*/ 	.byte	0x04, 0x28
        /*01ee*/ 	.short	(.L_66 - .L_65)


	//   ....[0]....
.L_65:
        /*01f0*/ 	.word	0x00001610


	//   ....[1]....
        /*01f4*/ 	.word	0x00001650


	//   ....[2]....
        /*01f8*/ 	.word	0x00001670


	//   ....[3]....
        /*01fc*/ 	.word	0x00001690


	//   ....[4]....
        /*0200*/ 	.word	0x000020f0


	//   ....[5]....
        /*0204*/ 	.word	0x00002100


	//   ....[6]....
        /*0208*/ 	.word	0x000021b0


	//   ....[7]....
        /*020c*/ 	.word	0x000021e0


	//----- nvinfo : EIATTR_EXIT_INSTR_OFFSETS
	.align		4
.L_66:
        /*0210*/ 	.byte	0x04, 0x1c
        /*0212*/ 	.short	(.L_68 - .L_67)


	//   ....[0]....
.L_67:
        /*0214*/ 	.word	0x00002d30


	//   ....[1]....
        /*0218*/ 	.word	0x00002dd0


	//----- nvinfo : EIATTR_REQNTID
	.align		4
.L_68:
        /*021c*/ 	.byte	0x04, 0x10
        /*021e*/ 	.short	(.L_70 - .L_69)
.L_69:
        /*0220*/ 	.word	0x00000100
        /*0224*/ 	.word	0x00000001
        /*0228*/ 	.word	0x00000001
.L_70:


//--------------------- .nv.callgraph             --------------------------
	.section	.nv.callgraph,"",@"SHT_CUDA_CALLGRAPH"
	.align	4
	.sectionentsize	8
	.align		4
        /*0000*/ 	.word	0x00000000
	.align		4
        /*0004*/ 	.word	0xffffffff
	.align		4
        /*0008*/ 	.word	0x00000000
	.align		4
        /*000c*/ 	.word	0xfffffffe
	.align		4
        /*0010*/ 	.word	0x00000000
	.align		4
        /*0014*/ 	.word	0xfffffffd
	.align		4
        /*0018*/ 	.word	0x00000000
	.align		4
        /*001c*/ 	.word	0xfffffffc


//--------------------- .nv.rel.action            --------------------------
	.section	.nv.rel.action,"",@"SHT_CUDA_RELOCINFO"
	.align	8
	.sectionentsize	8
        /*0000*/ 	.byte	0x73, 0x00, 0x00, 0x00, 0x00, 0x00, 0x00, 0x00, 0x00, 0x00, 0x00, 0x11, 0x25, 0x00, 0x05, 0x36


//--------------------- .nv.constant4             --------------------------
	.section	.nv.constant4,"a",@progbits
	.align	8
	.align		8
.nv.constant4:
        /*0000*/ 	.dword	_$_str


//--------------------- .nv.constant0.attn_fwd    --------------------------
	.section	.nv.constant0.attn_fwd,"a",@progbits
	.sectionflags	@""
	.align	4
.nv.constant0.attn_fwd:
	.zero		488


//--------------------- .text.attn_fwd            --------------------------
	.section	.text.attn_fwd,"ax",@progbits
	.sectioninfo	@"SHI_REGISTERS=108"
	.align	128
        .global         attn_fwd
        .type           attn_fwd,@function
        .size           attn_fwd,(.L_x_3 - attn_fwd)
        .other          attn_fwd,@"STO_CUDA_ENTRY STV_DEFAULT"
attn_fwd:
.text.attn_fwd:
[----:B------:R-:W-:Y:S02]  /*0000*/  IMAD.MOV.U32 R1, RZ, RZ, c[0x0][0x28] ;  /* 0x00000a00ff017624 */ /* 0x000fe400078e00ff */
[----:B------:R-:W0:Y:S01]  /*0010*/  S2R R9, SR_CTAID.X ;  /* 0x0000000000097919 */ /* 0x000e220000002500 */
[----:B------:R-:W-:Y:S01]  /*0020*/  IMAD.MOV.U32 R10, RZ, RZ, c[0x0][0x198] ;  /* 0x00006600ff0a7624 */ /* 0x000fe200078e00ff */
[----:B------:R-:W-:Y:S02]  /*0030*/  ULDC.64 UR6, c[0x0][0x118] ;  /* 0x0000460000067ab9 */ /* 0x000fe40000000a00 */
[----:B------:R-:W1:Y:S04]  /*0040*/  S2R R0, SR_TID.X ;  /* 0x0000000000007919 */ /* 0x000e680000002100 */
[----:B------:R-:W2:Y:S01]  /*0050*/  S2R R2, SR_CTAID.Y ;  /* 0x0000000000027919 */ /* 0x000ea20000002600 */
[----:B0-----:R-:W-:Y:S01]  /*0060*/  IMAD.SHL.U32 R9, R9, 0x40, RZ ;  /* 0x0000004009097824 */ /* 0x001fe200078e00ff */
[----:B-1----:R-:W-:-:S04]  /*0070*/  SHF.R.U32.HI R4, RZ, 0x6, R0 ;  /* 0x00000006ff047819 */ /* 0x002fc80000011600 */
[----:B------:R-:W-:Y:S02]  /*0080*/  LOP3.LUT R3, R9, 0x3f, R0, 0xf8, !PT ;  /* 0x0000003f09037812 */ /* 0x000fe400078ef800 */
[----:B------:R-:W-:Y:S01]  /*0090*/  SGXT.U32 R4, R4, 0x2 ;  /* 0x000000020404781a */ /* 0x000fe20000000000 */
[----:B--2---:R-:W-:Y:S02]  /*00a0*/  IMAD R5, R2, c[0x0][0x190], RZ ;  /* 0x0000640002057a24 */ /* 0x004fe400078e02ff */
[----:B------:R-:W-:Y:S02]  /*00b0*/  IMAD R7, R3, c[0x0][0x194], RZ ;  /* 0x0000650003077a24 */ /* 0x000fe400078e02ff */
[----:B------:R-:W-:Y:S02]  /*00c0*/  IMAD R13, R4, c[0x0][0x198], RZ ;  /* 0x00006600040d7a24 */ /* 0x000fe400078e02ff */
[----:B------:R-:W-:Y:S02]  /*00d0*/  IMAD.SHL.U32 R6, R5, 0x2, RZ ;  /* 0x0000000205067824 */ /* 0x000fe400078e00ff */
[----:B------:R-:W-:Y:S01]  /*00e0*/  IMAD.SHL.U32 R11, R7, 0x2, RZ ;  /* 0x00000002070b7824 */ /* 0x000fe200078e00ff */
[----:B------:R-:W-:Y:S01]  /*00f0*/  LEA R15, R10, R13, 0x2 ;  /* 0x0000000d0a0f7211 */ /* 0x000fe200078e10ff */
[----:B------:R-:W-:-:S03]  /*0100*/  IMAD.HI R5, R5, 0x2, RZ ;  /* 0x0000000205057827 */ /* 0x000fc600078e02ff */
[----:B------:R-:W-:Y:S01]  /*0110*/  IADD3 R16, P0, P1, R11, c[0x0][0x160], R6 ;  /* 0x000058000b107a10 */ /* 0x000fe2000791e006 */
[----:B------:R-:W-:-:S04]  /*0120*/  IMAD.HI R8, R7, 0x2, RZ ;  /* 0x0000000207087827 */ /* 0x000fc800078e02ff */
[----:B------:R-:W-:Y:S01]  /*0130*/  IMAD R6, R10, 0x4, R15 ;  /* 0x000000040a067824 */ /* 0x000fe200078e020f */
[----:B------:R-:W-:Y:S02]  /*0140*/  IADD3.X R8, R8, c[0x0][0x164], R5, P0, P1 ;  /* 0x0000590008087a10 */ /* 0x000fe400007e2405 */
[-C--:B------:R-:W-:Y:S01]  /*0150*/  LEA R12, P1, R15, R16.reuse, 0x1 ;  /* 0x000000100f0c7211 */ /* 0x080fe200078208ff */
[----:B------:R-:W-:Y:S01]  /*0160*/  IMAD R5, R10, 0x4, R6 ;  /* 0x000000040a057824 */ /* 0x000fe200078e0206 */
[-C--:B------:R-:W-:Y:S02]  /*0170*/  LEA R10, P0, R13, R16.reuse, 0x1 ;  /* 0x000000100d0a7211 */ /* 0x080fe400078008ff */
[-C--:B------:R-:W-:Y:S02]  /*0180*/  LEA R14, P2, R6, R16.reuse, 0x1 ;  /* 0x00000010060e7211 */ /* 0x080fe400078408ff */
[----:B------:R-:W-:Y:S02]  /*0190*/  LEA R16, P3, R5, R16, 0x1 ;  /* 0x0000001005107211 */ /* 0x000fe400078608ff */
[----:B------:R-:W-:-:S02]  /*01a0*/  LEA.HI.X.SX32 R11, R13, R8, 0x1, P0 ;  /* 0x000000080d0b7211 */ /* 0x000fc400000f0eff */
[-C--:B------:R-:W-:Y:S02]  /*01b0*/  LEA.HI.X.SX32 R13, R15, R8.reuse, 0x1, P1 ;  /* 0x000000080f0d7211 */ /* 0x080fe400008f0eff */
[-C--:B------:R-:W-:Y:S01]  /*01c0*/  LEA.HI.X.SX32 R15, R6, R8.reuse, 0x1, P2 ;  /* 0x00000008060f7211 */ /* 0x080fe200010f0eff */
[----:B------:R0:W2:Y:S01]  /*01d0*/  LDG.E.U16 R10, [R10.64] ;  /* 0x000000060a0a7981 */ /* 0x0000a2000c1e1500 */
[----:B------:R-:W-:-:S03]  /*01e0*/  LEA.HI.X.SX32 R17, R5, R8, 0x1, P3 ;  /* 0x0000000805117211 */ /* 0x000fc600018f0eff */
[----:B------:R-:W3:Y:S04]  /*01f0*/  LDG.E.U16 R14, [R14.64] ;  /* 0x000000060e0e7981 */ /* 0x000ee8000c1e1500 */
[----:B------:R-:W4:Y:S04]  /*0200*/  LDG.E.U16 R17, [R16.64] ;  /* 0x0000000610117981 */ /* 0x000f28000c1e1500 */
[----:B------:R1:W5:Y:S01]  /*0210*/  LDG.E.U16 R13, [R12.64] ;  /* 0x000000060c0d7981 */ /* 0x000362000c1e1500 */
[C---:B------:R-:W-:Y:S01]  /*0220*/  LOP3.LUT R5, R0.reuse, 0xc0, RZ, 0xc0, !PT ;  /* 0x000000c000057812 */ /* 0x040fe200078ec0ff */
[----:B------:R-:W-:-:S03]  /*0230*/  IMAD.SHL.U32 R6, R0, 0x2, RZ ;  /* 0x0000000200067824 */ /* 0x000fc600078e00ff */
[----:B------:R-:W-:-:S04]  /*0240*/  SHF.R.U32.HI R7, RZ, 0x2, R5 ;  /* 0x00000002ff077819 */ /* 0x000fc80000011605 */
[----:B------:R-:W-:-:S04]  /*0250*/  LOP3.LUT R7, R7, 0x1fe, R6, 0x78, !PT ;  /* 0x000001fe07077812 */ /* 0x000fc800078e7806 */
[----:B------:R-:W-:Y:S02]  /*0260*/  LOP3.LUT R8, R7, 0x40, RZ, 0x3c, !PT ;  /* 0x0000004007087812 */ /* 0x000fe400078e3cff */
[----:B0-----:R-:W-:-:S04]  /*0270*/  IADD3 R11, R9, 0x40, RZ ;  /* 0x00000040090b7810 */ /* 0x001fc80007ffe0ff */
[----:B------:R-:W-:Y:S01]  /*0280*/  ISETP.GE.AND P0, PT, R11, 0x1, PT ;  /* 0x000000010b00780c */ /* 0x000fe20003f06270 */
[----:B------:R-:W-:Y:S01]  /*0290*/  IMAD.MOV.U32 R52, RZ, RZ, -0x800000 ;  /* 0xff800000ff347424 */ /* 0x000fe200078e00ff */
[----:B-1----:R-:W-:Y:S01]  /*02a0*/  MOV R12, 0x3f800000 ;  /* 0x3f800000000c7802 */ /* 0x002fe20000000f00 */
[----:B------:R-:W-:Y:S01]  /*02b0*/  IMAD.MOV.U32 R66, RZ, RZ, 0x3f800000 ;  /* 0x3f800000ff427424 */ /* 0x000fe200078e00ff */
[----:B------:R-:W-:Y:S01]  /*02c0*/  CS2R R28, SRZ ;  /* 0x00000000001c7805 */ /* 0x000fe2000001ff00 */
[----:B------:R-:W-:Y:S01]  /*02d0*/  IMAD.MOV.U32 R53, RZ, RZ, -0x800000 ;  /* 0xff800000ff357424 */ /* 0x000fe200078e00ff */
[----:B------:R-:W-:Y:S01]  /*02e0*/  CS2R R30, SRZ ;  /* 0x00000000001e7805 */ /* 0x000fe2000001ff00 */
[----:B------:R-:W-:Y:S01]  /*02f0*/  CS2R R24, SRZ ;  /* 0x0000000000187805 */ /* 0x000fe2000001ff00 */
[----:B------:R-:W-:Y:S01]  /*0300*/  CS2R R26, SRZ ;  /* 0x00000000001a7805 */ /* 0x000fe2000001ff00 */
[----:B--2---:R-:W-:Y:S04]  /*0310*/  STS.U16 [R7], R10 ;  /* 0x0000000a07007388 */ /* 0x004fe80000000400 */
[----:B---3--:R-:W-:Y:S04]  /*0320*/  STS.U16 [R7+0x400], R14 ;  /* 0x0004000e07007388 */ /* 0x008fe80000000400 */
[----:B----4-:R-:W-:Y:S04]  /*0330*/  STS.U16 [R8+0x600], R17 ;  /* 0x0006001108007388 */ /* 0x010fe80000000400 */
[----:B-----5:R0:W-:Y:S02]  /*0340*/  STS.U16 [R8+0x200], R13 ;  /* 0x0002000d08007388 */ /* 0x0201e40000000400 */
[----:B0-----:R-:W-:Y:S01]  /*0350*/  LOP3.LUT R13, R0, 0x60, RZ, 0xc0, !PT ;  /* 0x00000060000d7812 */ /* 0x001fe200078ec0ff */
[----:B------:R-:W-:Y:S05]  /*0360*/  @!P0 BRA `(.L_x_0) ;  /* 0x00001fa000008947 */ /* 0x000fea0003800000 */
[----:B------:R-:W-:Y:S01]  /*0370*/  LOP3.LUT R14, R0, 0xf, RZ, 0xc0, !PT ;  /* 0x0000000f000e7812 */ /* 0x000fe200078ec0ff */
[----:B------:R-:W-:Y:S01]  /*0380*/  IMAD R12, R2, c[0x0][0x1a0], RZ ;  /* 0x00006800020c7a24 */ /* 0x000fe200078e02ff */
[----:B------:R-:W-:Y:S01]  /*0390*/  LOP3.LUT R10, R0, 0x3f, RZ, 0xc0, !PT ;  /* 0x0000003f000a7812 */ /* 0x000fe200078ec0ff */
[----:B------:R-:W-:Y:S01]  /*03a0*/  IMAD R15, R2, c[0x0][0x1b0], RZ ;  /* 0x00006c00020f7a24 */ /* 0x000fe200078e02ff */
[----:B------:R-:W-:Y:S01]  /*03b0*/  SHF.R.U32.HI R22, RZ, 0x2, R0 ;  /* 0x00000002ff167819 */ /* 0x000fe20000011600 */
[----:B------:R-:W-:Y:S01]  /*03c0*/  IMAD R14, R14, c[0x0][0x1a8], RZ ;  /* 0x00006a000e0e7a24 */ /* 0x000fe200078e02ff */
[----:B------:R-:W-:Y:S01]  /*03d0*/  SHF.R.U32.HI R20, RZ, 0x1, R13 ;  /* 0x00000001ff147819 */ /* 0x000fe2000001160d */
[----:B------:R-:W-:Y:S01]  /*03e0*/  IMAD R18, R10, c[0x0][0x1b4], RZ ;  /* 0x00006d000a127a24 */ /* 0x000fe200078e02ff */
[----:B------:R-:W-:Y:S01]  /*03f0*/  SGXT.U32 R22, R22, 0x3 ;  /* 0x000000031616781a */ /* 0x000fe20000000000 */
[----:B------:R-:W-:Y:S01]  /*0400*/  IMAD.SHL.U32 R10, R12, 0x2, RZ ;  /* 0x000000020c0a7824 */ /* 0x000fe200078e00ff */
[----:B------:R-:W-:Y:S01]  /*0410*/  MOV R85, 0xff800000 ;  /* 0xff80000000557802 */ /* 0x000fe20000000f00 */
[----:B------:R-:W-:Y:S01]  /*0420*/  IMAD.SHL.U32 R17, R14, 0x2, RZ ;  /* 0x000000020e117824 */ /* 0x000fe200078e00ff */
[----:B------:R-:W-:Y:S01]  /*0430*/  CS2R R28, SRZ ;  /* 0x00000000001c7805 */ /* 0x000fe2000001ff00 */
[----:B------:R-:W-:Y:S01]  /*0440*/  IMAD.HI R12, R12, 0x2, RZ ;  /* 0x000000020c0c7827 */ /* 0x000fe200078e02ff */
[----:B------:R-:W-:Y:S01]  /*0450*/  CS2R R30, SRZ ;  /* 0x00000000001e7805 */ /* 0x000fe2000001ff00 */
[----:B------:R-:W-:Y:S01]  /*0460*/  UMOV UR4, URZ ;  /* 0x0000003f00047c82 */ /* 0x000fe20008000000 */
[----:B------:R-:W-:Y:S01]  /*0470*/  IADD3 R75, P0, P1, R17, c[0x0][0x168], R10 ;  /* 0x00005a00114b7a10 */ /* 0x000fe2000791e00a */
[----:B------:R-:W-:Y:S01]  /*0480*/  IMAD.HI R19, R14, 0x2, RZ ;  /* 0x000000020e137827 */ /* 0x000fe200078e02ff */
[----:B------:R-:W-:Y:S01]  /*0490*/  LOP3.LUT R14, R9, R20, R22, 0xfe, !PT ;  /* 0x00000014090e7212 */ /* 0x000fe200078efe16 */
[----:B------:R-:W-:Y:S01]  /*04a0*/  UMOV UR5, URZ ;  /* 0x0000003f00057c82 */ /* 0x000fe20008000000 */
[----:B------:R-:W-:Y:S01]  /*04b0*/  LOP3.LUT R20, R0, 0x7, RZ, 0xc0, !PT ;  /* 0x0000000700147812 */ /* 0x000fe200078ec0ff */
[----:B------:R-:W-:Y:S01]  /*04c0*/  IMAD.SHL.U32 R16, R15, 0x2, RZ ;  /* 0x000000020f107824 */ /* 0x000fe200078e00ff */
[----:B------:R-:W-:Y:S01]  /*04d0*/  IADD3.X R27, R19, c[0x0][0x16c], R12, P0, P1 ;  /* 0x00005b00131b7a10 */ /* 0x000fe200007e240c */
[----:B------:R-:W-:Y:S01]  /*04e0*/  IMAD.SHL.U32 R21, R18, 0x2, RZ ;  /* 0x0000000212157824 */ /* 0x000fe200078e00ff */
[----:B------:R-:W-:Y:S01]  /*04f0*/  SHF.L.U32 R19, R20, 0x4, RZ ;  /* 0x0000000414137819 */ /* 0x000fe200000006ff */
[----:B------:R-:W-:Y:S01]  /*0500*/  IMAD.HI R15, R15, 0x2, RZ ;  /* 0x000000020f0f7827 */ /* 0x000fe200078e02ff */
[----:B------:R-:W-:-:S02]  /*0510*/  LOP3.LUT R9, R0, 0x10, RZ, 0xc0, !PT ;  /* 0x0000001000097812 */ /* 0x000fc400078ec0ff */
[----:B------:R-:W-:Y:S01]  /*0520*/  LOP3.LUT R17, R19, 0x60, R0, 0x78, !PT ;  /* 0x0000006013117812 */ /* 0x000fe200078e7800 */
[----:B------:R-:W-:Y:S01]  /*0530*/  IMAD.HI R18, R18, 0x2, RZ ;  /* 0x0000000212127827 */ /* 0x000fe200078e02ff */
[----:B------:R-:W-:Y:S02]  /*0540*/  IADD3 R65, P2, P3, R21, c[0x0][0x170], R16 ;  /* 0x00005c0015417a10 */ /* 0x000fe40007b5e010 */
[----:B------:R-:W-:Y:S01]  /*0550*/  LOP3.LUT R17, R17, 0x10, R6, 0x78, !PT ;  /* 0x0000001011117812 */ /* 0x000fe200078e7806 */
[----:B------:R-:W-:Y:S01]  /*0560*/  IMAD R10, R4, c[0x0][0x1b8], RZ ;  /* 0x00006e00040a7a24 */ /* 0x000fe200078e02ff */
[----:B------:R-:W-:Y:S01]  /*0570*/  IADD3.X R25, R18, c[0x0][0x174], R15, P2, P3 ;  /* 0x00005d0012197a10 */ /* 0x000fe200017e640f */
[----:B------:R-:W-:Y:S01]  /*0580*/  IMAD.MOV.U32 R23, RZ, RZ, c[0x0][0x1b8] ;  /* 0x00006e00ff177624 */ /* 0x000fe200078e00ff */
[----:B------:R-:W-:Y:S01]  /*0590*/  SHF.R.S32.HI R15, RZ, 0x2, R0 ;  /* 0x00000002ff0f7819 */ /* 0x000fe20000011400 */
[----:B------:R-:W-:Y:S01]  /*05a0*/  IMAD.SHL.U32 R16, R9, 0x40, RZ ;  /* 0x0000004009107824 */ /* 0x000fe200078e00ff */
[----:B------:R-:W-:Y:S01]  /*05b0*/  LEA R70, P0, R10, R65, 0x1 ;  /* 0x000000410a467211 */ /* 0x000fe200078008ff */
[----:B------:R-:W-:-:S02]  /*05c0*/  IMAD R12, R23, 0x4, R10 ;  /* 0x00000004170c7824 */ /* 0x000fc400078e020a */
[----:B------:R-:W-:Y:S01]  /*05d0*/  IMAD R24, R9, -0x30, R16 ;  /* 0xffffffd009187824 */ /* 0x000fe200078e0210 */
[----:B------:R-:W-:Y:S01]  /*05e0*/  SHF.R.U32.HI R9, RZ, 0x4, R0 ;  /* 0x00000004ff097819 */ /* 0x000fe20000011600 */
[----:B------:R-:W-:Y:S01]  /*05f0*/  IMAD.IADD R21, R16, 0x1, R17 ;  /* 0x0000000110157824 */ /* 0x000fe200078e0211 */
[----:B------:R-:W-:Y:S01]  /*0600*/  SGXT R17, R15, 0x1 ;  /* 0x000000010f11781a */ /* 0x000fe20000000200 */
[----:B------:R-:W-:Y:S01]  /*0610*/  IMAD R19, R20, 0x80, R19 ;  /* 0x0000008014137824 */ /* 0x000fe200078e0213 */
[----:B------:R-:W-:Y:S01]  /*0620*/  LEA R16, R23, R12, 0x2 ;  /* 0x0000000c17107211 */ /* 0x000fe200078e10ff */
[----:B------:R-:W-:Y:S01]  /*0630*/  IMAD.MOV.U32 R66, RZ, RZ, 0x3f800000 ;  /* 0x3f800000ff427424 */ /* 0x000fe200078e00ff */
[----:B------:R-:W-:Y:S01]  /*0640*/  LOP3.LUT R18, R17, 0x90, RZ, 0xc0, !PT ;  /* 0x0000009011127812 */ /* 0x000fe200078ec0ff */
[----:B------:R-:W-:Y:S01]  /*0650*/  IMAD.MOV.U32 R82, RZ, RZ, -0x800000 ;  /* 0xff800000ff527424 */ /* 0x000fe200078e00ff */
[----:B------:R-:W-:Y:S01]  /*0660*/  SGXT.U32 R9, R9, 0x4 ;  /* 0x000000040909781a */ /* 0x000fe20000000000 */
[----:B------:R-:W-:Y:S01]  /*0670*/  IMAD R17, R23, 0x4, R16 ;  /* 0x0000000417117824 */ /* 0x000fe200078e0210 */
[----:B------:R-:W-:-:S02]  /*0680*/  LEA R68, P1, R12, R65, 0x1 ;  /* 0x000000410c447211 */ /* 0x000fc400078208ff */
[-C--:B------:R-:W-:Y:S02]  /*0690*/  LEA R22, P2, R16, R65.reuse, 0x1 ;  /* 0x0000004110167211 */ /* 0x080fe400078408ff */
[----:B------:R-:W-:Y:S02]  /*06a0*/  LEA R64, P3, R17, R65, 0x1 ;  /* 0x0000004111407211 */ /* 0x000fe400078608ff */
[-C--:B------:R-:W-:Y:S01]  /*06b0*/  LEA.HI.X.SX32 R71, R10, R25.reuse, 0x1, P0 ;  /* 0x000000190a477211 */ /* 0x080fe200000f0eff */
[----:B------:R-:W-:Y:S01]  /*06c0*/  IMAD R10, R9, c[0x0][0x1a4], RZ ;  /* 0x00006900090a7a24 */ /* 0x000fe200078e02ff */
[-C--:B------:R-:W-:Y:S02]  /*06d0*/  LEA.HI.X.SX32 R69, R12, R25.reuse, 0x1, P1 ;  /* 0x000000190c457211 */ /* 0x080fe400008f0eff */
[-C--:B------:R-:W-:Y:S01]  /*06e0*/  LEA.HI.X.SX32 R23, R16, R25.reuse, 0x1, P2 ;  /* 0x0000001910177211 */ /* 0x080fe200010f0eff */
[----:B------:R-:W-:Y:S01]  /*06f0*/  IMAD R16, R20, 0x80, R21 ;  /* 0x0000008014107824 */ /* 0x000fe200078e0215 */
[----:B------:R-:W-:Y:S01]  /*0700*/  LEA.HI.X.SX32 R65, R17, R25, 0x1, P3 ;  /* 0x0000001911417211 */ /* 0x000fe200018f0eff */
[----:B------:R-:W-:Y:S01]  /*0710*/  IMAD.MOV.U32 R25, RZ, RZ, c[0x0][0x1a4] ;  /* 0x00006900ff197624 */ /* 0x000fe200078e00ff */
[----:B------:R-:W-:-:S02]  /*0720*/  LOP3.LUT R15, R0, 0x3, RZ, 0xc0, !PT ;  /* 0x00000003000f7812 */ /* 0x000fc400078ec0ff */
[----:B------:R-:W-:Y:S02]  /*0730*/  LEA.HI R9, R0, 0x30, RZ, 0x1c ;  /* 0x0000003000097811 */ /* 0x000fe400078fe0ff */
[----:B------:R-:W-:Y:S01]  /*0740*/  LEA R12, R25, R10, 0x4 ;  /* 0x0000000a190c7211 */ /* 0x000fe200078e20ff */
[----:B------:R-:W-:Y:S01]  /*0750*/  IMAD R17, R15, 0x20, R18 ;  /* 0x000000200f117824 */ /* 0x000fe200078e0212 */
[-C--:B------:R-:W-:Y:S01]  /*0760*/  LEA R78, P0, R10, R75.reuse, 0x1 ;  /* 0x0000004b0a4e7211 */ /* 0x080fe200078008ff */
[----:B------:R-:W-:Y:S01]  /*0770*/  IMAD R18, R9, c[0x0][0x1a4], RZ ;  /* 0x0000690009127a24 */ /* 0x000fe200078e02ff */
[-C--:B------:R-:W-:Y:S01]  /*0780*/  LEA R76, P1, R12, R75.reuse, 0x1 ;  /* 0x0000004b0c4c7211 */ /* 0x080fe200078208ff */
[----:B------:R-:W-:Y:S01]  /*0790*/  IMAD R9, R25, 0x10, R12 ;  /* 0x0000001019097824 */ /* 0x000fe200078e020c */
[----:B------:R-:W-:Y:S02]  /*07a0*/  LOP3.LUT R17, R17, 0x10, R6, 0x78, !PT ;  /* 0x0000001011117812 */ /* 0x000fe400078e7806 */
[----:B------:R-:W-:-:S02]  /*07b0*/  LEA R72, P3, R18, R75, 0x1 ;  /* 0x0000004b12487211 */ /* 0x000fc400078608ff */
[----:B------:R-:W-:Y:S01]  /*07c0*/  LEA R74, P2, R9, R75, 0x1 ;  /* 0x0000004b094a7211 */ /* 0x000fe200078408ff */
[----:B------:R-:W-:Y:S01]  /*07d0*/  IMAD.IADD R17, R17, 0x1, R24 ;  /* 0x0000000111117824 */ /* 0x000fe200078e0218 */
[----:B------:R-:W-:Y:S01]  /*07e0*/  LOP3.LUT R19, R19, 0x30, R6, 0x78, !PT ;  /* 0x0000003013137812 */ /* 0x000fe200078e7806 */
[----:B------:R-:W-:Y:S01]  /*07f0*/  CS2R R24, SRZ ;  /* 0x0000000000187805 */ /* 0x000fe2000001ff00 */
[-C--:B------:R-:W-:Y:S02]  /*0800*/  LEA.HI.X.SX32 R75, R9, R27.reuse, 0x1, P2 ;  /* 0x0000001b094b7211 */ /* 0x080fe400010f0eff */
[----:B------:R-:W-:Y:S02]  /*0810*/  SHF.R.S32.HI R9, RZ, 0x6, R0 ;  /* 0x00000006ff097819 */ /* 0x000fe40000011400 */
[----:B------:R-:W-:Y:S01]  /*0820*/  LEA.HI.X.SX32 R79, R10, R27, 0x1, P0 ;  /* 0x0000001b0a4f7211 */ /* 0x000fe200000f0eff */
[----:B------:R-:W-:Y:S01]  /*0830*/  IMAD.MOV.U32 R10, RZ, RZ, RZ ;  /* 0x000000ffff0a7224 */ /* 0x000fe200078e00ff */
[----:B------:R-:W-:-:S02]  /*0840*/  SGXT R9, R9, 0x1 ;  /* 0x000000010909781a */ /* 0x000fc40000000200 */
[-C--:B------:R-:W-:Y:S01]  /*0850*/  LEA.HI.X.SX32 R77, R12, R27.reuse, 0x1, P1 ;  /* 0x0000001b0c4d7211 */ /* 0x080fe200008f0eff */
[----:B------:R-:W-:Y:S01]  /*0860*/  IMAD.MOV.U32 R12, RZ, RZ, 0x3f800000 ;  /* 0x3f800000ff0c7424 */ /* 0x000fe200078e00ff */
[----:B------:R-:W-:Y:S02]  /*0870*/  LOP3.LUT R9, R9, 0x90, RZ, 0xc0, !PT ;  /* 0x0000009009097812 */ /* 0x000fe400078ec0ff */
[----:B------:R-:W-:Y:S01]  /*0880*/  LEA.HI.X.SX32 R73, R18, R27, 0x1, P3 ;  /* 0x0000001b12497211 */ /* 0x000fe200018f0eff */
[----:B------:R-:W-:Y:S01]  /*0890*/  IMAD.MOV.U32 R18, RZ, RZ, RZ ;  /* 0x000000ffff127224 */ /* 0x000fe200078e00ff */
[----:B------:R-:W-:Y:S01]  /*08a0*/  LOP3.LUT R20, R9, 0x17e, R6, 0x78, !PT ;  /* 0x0000017e09147812 */ /* 0x000fe200078e7806 */
[----:B------:R-:W-:Y:S01]  /*08b0*/  CS2R R26, SRZ ;  /* 0x00000000001a7805 */ /* 0x000fe2000001ff00 */
[----:B------:R-:W-:Y:S02]  /*08c0*/  LOP3.LUT R21, R14, 0x8, RZ, 0xfc, !PT ;  /* 0x000000080e157812 */ /* 0x000fe400078efcff */
[----:B------:R-:W-:-:S02]  /*08d0*/  LOP3.LUT R9, R19, 0x40, RZ, 0x3c, !PT ;  /* 0x0000004013097812 */ /* 0x000fc400078e3cff */
.L_x_1:
[----:B------:R-:W-:-:S04]  /*08e0*/  IMAD.WIDE R36, R18, 0x2, R78 ;  /* 0x0000000212247825 */ /* 0x000fc800078e024e */
[C---:B------:R-:W-:Y:S02]  /*08f0*/  IMAD.WIDE R38, R18.reuse, 0x2, R76 ;  /* 0x0000000212267825 */ /* 0x040fe400078e024c */
[----:B------:R0:W2:Y:S02]  /*0900*/  LDG.E.U16 R37, [R36.64] ;  /* 0x0000000624257981 */ /* 0x0000a4000c1e1500 */
[C---:B------:R-:W-:Y:S02]  /*0910*/  IMAD.WIDE R44, R18.reuse, 0x2, R74 ;  /* 0x00000002122c7825 */ /* 0x040fe400078e024a */
[----:B------:R1:W3:Y:S02]  /*0920*/  LDG.E.U16 R39, [R38.64] ;  /* 0x0000000626277981 */ /* 0x0002e4000c1e1500 */
[----:B------:R-:W-:Y:S02]  /*0930*/  IMAD.WIDE R46, R18, 0x2, R72 ;  /* 0x00000002122e7825 */ /* 0x000fe400078e0248 */
[----:B------:R-:W4:Y:S04]  /*0940*/  LDG.E.U16 R45, [R44.64] ;  /* 0x000000062c2d7981 */ /* 0x000f28000c1e1500 */
[----:B------:R-:W5:Y:S04]  /*0950*/  LDG.E.U16 R47, [R46.64] ;  /* 0x000000062e2f7981 */ /* 0x000f68000c1e1500 */
[----:B------:R-:W-:Y:S01]  /*0960*/  BAR.SYNC.DEFER_BLOCKING 0x0 ;  /* 0x0000000000007b1d */ /* 0x000fe20000010000 */
[----:B------:R-:W-:-:S04]  /*0970*/  IMAD.WIDE R86, R10, 0x2, R22 ;  /* 0x000000020a567825 */ /* 0x000fc800078e0216 */
[----:B------:R-:W-:-:S04]  /*0980*/  IMAD.WIDE R60, R10, 0x2, R70 ;  /* 0x000000020a3c7825 */ /* 0x000fc800078e0246 */
[----:B------:R-:W-:-:S04]  /*0990*/  IMAD.WIDE R62, R10, 0x2, R68 ;  /* 0x000000020a3e7825 */ /* 0x000fc800078e0244 */
[----:B------:R-:W-:Y:S01]  /*09a0*/  IMAD.WIDE R92, R10, 0x2, R64 ;  /* 0x000000020a5c7825 */ /* 0x000fe200078e0240 */
[----:B------:R-:W-:-:S04]  /*09b0*/  LEA R91, P0, R15, UR4, 0x1 ;  /* 0x000000040f5b7c11 */ /* 0x000fc8000f8008ff */
[C---:B-1----:R-:W-:Y:S02]  /*09c0*/  IADD3 R38, P1, R91.reuse, 0x10, RZ ;  /* 0x000000105b267810 */ /* 0x042fe40007f3e0ff */
[----:B------:R-:W-:Y:S02]  /*09d0*/  IADD3.X R88, RZ, UR5, RZ, P0, !PT ;  /* 0x00000005ff587c10 */ /* 0x000fe400087fe4ff */
[----:B0-----:R-:W-:Y:S02]  /*09e0*/  IADD3 R36, P0, R91, 0x11, RZ ;  /* 0x000000115b247810 */ /* 0x001fe40007f1e0ff */
[CC--:B------:R-:W-:Y:S02]  /*09f0*/  ISETP.GT.U32.AND P2, PT, R38.reuse, R14.reuse, PT ;  /* 0x0000000e2600720c */ /* 0x0c0fe40003f44070 */
[-C--:B------:R-:W-:Y:S02]  /*0a00*/  ISETP.GT.U32.AND P3, PT, R38, R21.reuse, PT ;  /* 0x000000152600720c */ /* 0x080fe40003f64070 */
[C---:B------:R-:W-:Y:S01]  /*0a10*/  ISETP.GT.U32.AND P6, PT, R36.reuse, R14, PT ;  /* 0x0000000e2400720c */ /* 0x040fe20003fc4070 */
[----:B--2---:R-:W-:Y:S04]  /*0a20*/  STS.U16 [R20+0x800], R37 ;  /* 0x0008002514007388 */ /* 0x004fe80000000400 */
[----:B---3--:R-:W-:Y:S04]  /*0a30*/  STS.U16 [R20+0xa00], R39 ;  /* 0x000a002714007388 */ /* 0x008fe80000000400 */
[----:B----4-:R-:W-:Y:S04]  /*0a40*/  STS.U16 [R20+0xc00], R45 ;  /* 0x000c002d14007388 */ /* 0x010fe80000000400 */
[----:B-----5:R-:W-:Y:S04]  /*0a50*/  STS.U16 [R20+0xe00], R47 ;  /* 0x000e002f14007388 */ /* 0x020fe80000000400 */
[----:B------:R-:W-:Y:S06]  /*0a60*/  BAR.SYNC.DEFER_BLOCKING 0x0 ;  /* 0x0000000000007b1d */ /* 0x000fec0000010000 */
[----:B------:R0:W2:Y:S04]  /*0a70*/  LDG.E.U16 R84, [R60.64] ;  /* 0x000000063c547981 */ /* 0x0000a8000c1e1500 */
[----:B------:R1:W3:Y:S04]  /*0a80*/  LDG.E.U16 R86, [R86.64] ;  /* 0x0000000656567981 */ /* 0x0002e8000c1e1500 */
[----:B------:R4:W5:Y:S04]  /*0a90*/  LDG.E.U16 R89, [R62.64] ;  /* 0x000000063e597981 */ /* 0x000968000c1e1500 */
[----:B------:R-:W-:Y:S04]  /*0aa0*/  LDSM.16.MT88.4 R32, [R16] ;  /* 0x000000001020783b */ /* 0x000fe80000004200 */
[----:B-1----:R1:W2:Y:S04]  /*0ab0*/  LDG.E.U16 R87, [R92.64] ;  /* 0x000000065c577981 */ /* 0x0022a8000c1e1500 */
[----:B------:R-:W0:Y:S04]  /*0ac0*/  LDSM.16.M88.4 R40, [R17+0xa00] ;  /* 0x000a00001128783b */ /* 0x000e280000000200 */
[----:B------:R-:W1:Y:S04]  /*0ad0*/  LDSM.16.M88.4 R48, [R17+0x800] ;  /* 0x000800001130783b */ /* 0x000e680000000200 */
[----:B------:R-:W-:Y:S01]  /*0ae0*/  LDSM.16.M88.4 R56, [R17+0xc00] ;  /* 0x000c00001138783b */ /* 0x000fe20000000200 */
[----:B0-----:R-:W-:Y:S07]  /*0af0*/  HMMA.16816.F32 R52, R32, R40, RZ ;  /* 0x000000282034723c */ /* 0x001fee00000018ff */
[----:B------:R-:W-:Y:S01]  /*0b00*/  IMAD.X R41, RZ, RZ, R88, P1 ;  /* 0x000000ffff297224 */ /* 0x000fe200008e0658 */
[----:B------:R-:W-:-:S02]  /*0b10*/  ISETP.GT.U32.AND P1, PT, R36, R21, PT ;  /* 0x000000152400720c */ /* 0x000fc40003f24070 */
[----:B------:R-:W4:Y:S01]  /*0b20*/  LDSM.16.M88.4 R36, [R17+0xe00] ;  /* 0x000e00001124783b */ /* 0x000f220000000200 */
[----:B------:R-:W-:Y:S02]  /*0b30*/  IADD3 R40, P5, R91, 0x18, RZ ;  /* 0x000000185b287810 */ /* 0x000fe40007fbe0ff */
[C---:B------:R-:W-:Y:S01]  /*0b40*/  ISETP.GT.U32.AND.EX P2, PT, R41.reuse, RZ, PT, P2 ;  /* 0x000000ff2900720c */ /* 0x040fe20003f44120 */
[----:B-1----:R-:W-:Y:S01]  /*0b50*/  HMMA.16816.F32 R44, R32, R50, RZ ;  /* 0x00000032202c723c */ /* 0x002fe200000018ff */
[----:B------:R-:W-:Y:S02]  /*0b60*/  ISETP.GT.U32.AND P4, PT, R40, R14, PT ;  /* 0x0000000e2800720c */ /* 0x000fe40003f84070 */
[----:B------:R-:W-:-:S07]  /*0b70*/  ISETP.GT.U32.AND.EX P3, PT, R41, RZ, PT, P3 ;  /* 0x000000ff2900720c */ /* 0x000fce0003f64130 */
[----:B------:R-:W-:Y:S01]  /*0b80*/  FMUL R52, R52, c[0x0][0x188] ;  /* 0x0000620034347a20 */ /* 0x000fe20000400000 */
[----:B------:R-:W-:Y:S04]  /*0b90*/  BAR.SYNC.DEFER_BLOCKING 0x0 ;  /* 0x0000000000007b1d */ /* 0x000fe80000010000 */
[----:B------:R-:W-:Y:S02]  /*0ba0*/  FSEL R67, R52, -INF , !P2 ;  /* 0xff80000034437808 */ /* 0x000fe40005000000 */
[----:B------:R-:W-:Y:S02]  /*0bb0*/  ISETP.GT.U32.AND P2, PT, R40, R21, PT ;  /* 0x000000152800720c */ /* 0x000fe40003f44070 */
[----:B------:R-:W-:Y:S01]  /*0bc0*/  HMMA.16816.F32 R40, R32, R42, RZ ;  /* 0x0000002a2028723c */ /* 0x000fe200000018ff */
[----:B------:R-:W-:-:S05]  /*0bd0*/  FMUL R54, R54, c[0x0][0x188] ;  /* 0x0000620036367a20 */ /* 0x000fca0000400000 */
[----:B------:R-:W-:Y:S01]  /*0be0*/  FSEL R80, R54, -INF , !P3 ;  /* 0xff80000036507808 */ /* 0x000fe20005800000 */
[--C-:B------:R-:W-:Y:S02]  /*0bf0*/  IMAD.X R54, RZ, RZ, R88.reuse, P0 ;  /* 0x000000ffff367224 */ /* 0x100fe400000e0658 */
[----:B------:R-:W-:Y:S02]  /*0c00*/  IMAD.X R90, RZ, RZ, R88, P5 ;  /* 0x000000ffff5a7224 */ /* 0x000fe400028e0658 */
[----:B------:R-:W-:Y:S01]  /*0c10*/  FMUL R81, R53, c[0x0][0x188] ;  /* 0x0000620035517a20 */ /* 0x000fe20000400000 */
[C---:B------:R-:W-:Y:S01]  /*0c20*/  ISETP.GT.U32.AND.EX P6, PT, R54.reuse, RZ, PT, P6 ;  /* 0x000000ff3600720c */ /* 0x040fe20003fc4160 */
[----:B------:R-:W-:Y:S01]  /*0c30*/  FMUL R60, R55, c[0x0][0x188] ;  /* 0x00006200373c7a20 */ /* 0x000fe20000400000 */
[----:B------:R-:W-:Y:S02]  /*0c40*/  ISETP.GT.U32.AND.EX P1, PT, R54, RZ, PT, P1 ;  /* 0x000000ff3600720c */ /* 0x000fe40003f24110 */
[----:B------:R-:W-:-:S02]  /*0c50*/  ISETP.GT.U32.AND.EX P4, PT, R90, RZ, PT, P4 ;  /* 0x000000ff5a00720c */ /* 0x000fc40003f84140 */
[----:B------:R-:W-:Y:S02]  /*0c60*/  FSEL R81, R81, -INF , !P6 ;  /* 0xff80000051517808 */ /* 0x000fe40007000000 */
[----:B------:R-:W-:-:S04]  /*0c70*/  IADD3 R61, P6, R91, 0x9, RZ ;  /* 0x000000095b3d7810 */ /* 0x000fc80007fde0ff */
[----:B------:R-:W-:Y:S01]  /*0c80*/  FMUL R83, R40, c[0x0][0x188] ;  /* 0x0000620028537a20 */ /* 0x000fe20000400000 */
[----:B------:R-:W-:Y:S02]  /*0c90*/  IADD3 R52, P3, R91, 0x19, RZ ;  /* 0x000000195b347810 */ /* 0x000fe40007f7e0ff */
[----:B------:R-:W-:Y:S02]  /*0ca0*/  FSEL R40, R60, -INF , !P1 ;  /* 0xff8000003c287808 */ /* 0x000fe40004800000 */
[----:B------:R-:W-:Y:S02]  /*0cb0*/  FSEL R83, R83, -INF , !P4 ;  /* 0xff80000053537808 */ /* 0x000fe40006000000 */
[CC--:B------:R-:W-:Y:S02]  /*0cc0*/  ISETP.GT.U32.AND P1, PT, R61.reuse, R14.reuse, PT ;  /* 0x0000000e3d00720c */ /* 0x0c0fe40003f24070 */
[-C--:B------:R-:W-:Y:S02]  /*0cd0*/  ISETP.GT.U32.AND P4, PT, R61, R21.reuse, PT ;  /* 0x000000153d00720c */ /* 0x080fe40003f84070 */
[C---:B------:R-:W-:Y:S01]  /*0ce0*/  ISETP.GT.U32.AND P0, PT, R52.reuse, R14, PT ;  /* 0x0000000e3400720c */ /* 0x040fe20003f04070 */
[----:B----4-:R-:W-:Y:S01]  /*0cf0*/  HMMA.16816.F32 R60, R32, R36, RZ ;  /* 0x00000024203c723c */ /* 0x010fe200000018ff */
[----:B------:R-:W-:-:S06]  /*0d00*/  ISETP.GT.U32.AND P5, PT, R52, R21, PT ;  /* 0x000000153400720c */ /* 0x000fcc0003fa4070 */
[----:B------:R-:W-:Y:S01]  /*0d10*/  IMAD.X R37, RZ, RZ, R88, P3 ;  /* 0x000000ffff257224 */ /* 0x000fe200018e0658 */
[----:B------:R-:W-:Y:S01]  /*0d20*/  HMMA.16816.F32 R52, R32, R56, RZ ;  /* 0x000000382034723c */ /* 0x000fe200000018ff */
[----:B------:R-:W-:-:S03]  /*0d30*/  FMUL R42, R42, c[0x0][0x188] ;  /* 0x000062002a2a7a20 */ /* 0x000fc60000400000 */
[C---:B------:R-:W-:Y:S02]  /*0d40*/  ISETP.GT.U32.AND.EX P0, PT, R37.reuse, RZ, PT, P0 ;  /* 0x000000ff2500720c */ /* 0x040fe40003f04100 */
[----:B------:R-:W-:Y:S02]  /*0d50*/  ISETP.GT.U32.AND.EX P5, PT, R37, RZ, PT, P5 ;  /* 0x000000ff2500720c */ /* 0x000fe40003fa4150 */
[C---:B------:R-:W-:Y:S01]  /*0d60*/  HMMA.16816.F32 R56, R32.reuse, R58, RZ ;  /* 0x0000003a2038723c */ /* 0x040fe200000018ff */
[----:B------:R-:W-:Y:S01]  /*0d70*/  IADD3.X R37, RZ, R88, RZ, P6, !PT ;  /* 0x00000058ff257210 */ /* 0x000fe200037fe4ff */
[----:B------:R-:W-:Y:S01]  /*0d80*/  FMUL R43, R43, c[0x0][0x188] ;  /* 0x000062002b2b7a20 */ /* 0x000fe20000400000 */
[----:B------:R-:W-:Y:S02]  /*0d90*/  ISETP.GT.U32.AND.EX P2, PT, R90, RZ, PT, P2 ;  /* 0x000000ff5a00720c */ /* 0x000fe40003f44120 */
[----:B------:R-:W-:Y:S02]  /*0da0*/  LOP3.LUT R36, R91, 0x21, RZ, 0xfc, !PT ;  /* 0x000000215b247812 */ /* 0x000fe400078efcff */
[C---:B------:R-:W-:Y:S01]  /*0db0*/  ISETP.GT.U32.AND.EX P1, PT, R37.reuse, RZ, PT, P1 ;  /* 0x000000ff2500720c */ /* 0x040fe20003f24110 */
[----:B------:R-:W-:Y:S01]  /*0dc0*/  HMMA.16816.F32 R48, R32, R48, RZ ;  /* 0x000000302030723c */ /* 0x000fe200000018ff */
[----:B------:R-:W-:Y:S01]  /*0dd0*/  ISETP.GT.U32.AND.EX P4, PT, R37, RZ, PT, P4 ;  /* 0x000000ff2500720c */ /* 0x000fe20003f84140 */
[----:B------:R-:W-:Y:S01]  /*0de0*/  FMUL R37, R45, c[0x0][0x188] ;  /* 0x000062002d257a20 */ /* 0x000fe20000400000 */
[----:B------:R-:W-:Y:S01]  /*0df0*/  FSEL R42, R42, -INF , !P2 ;  /* 0xff8000002a2a7808 */ /* 0x000fe20005000000 */
[----:B------:R-:W-:Y:S01]  /*0e00*/  FMUL R41, R41, c[0x0][0x188] ;  /* 0x0000620029297a20 */ /* 0x000fe20000400000 */
[----:B------:R-:W-:-:S02]  /*0e10*/  FSEL R90, R43, -INF , !P5 ;  /* 0xff8000002b5a7808 */ /* 0x000fc40006800000 */
[C---:B------:R-:W-:Y:S01]  /*0e20*/  ISETP.GT.U32.AND P2, PT, R36.reuse, R21, PT ;  /* 0x000000152400720c */ /* 0x040fe20003f44070 */
[----:B------:R-:W-:Y:S01]  /*0e30*/  HMMA.16816.F32 R32, R32, R38, RZ ;  /* 0x000000262020723c */ /* 0x000fe200000018ff */
[----:B------:R-:W-:Y:S02]  /*0e40*/  ISETP.GT.U32.AND P3, PT, R36, R14, PT ;  /* 0x0000000e2400720c */ /* 0x000fe40003f64070 */
[----:B------:R-:W-:-:S04]  /*0e50*/  LOP3.LUT R36, R91, 0x28, RZ, 0xfc, !PT ;  /* 0x000000285b247812 */ /* 0x000fc800078efcff */
[----:B------:R-:W-:Y:S02]  /*0e60*/  IADD3 R39, P5, R91, 0x8, RZ ;  /* 0x000000085b277810 */ /* 0x000fe40007fbe0ff */
[----:B------:R-:W-:Y:S02]  /*0e70*/  FSEL R37, R37, -INF , !P1 ;  /* 0xff80000025257808 */ /* 0x000fe40004800000 */
[----:B------:R-:W-:Y:S02]  /*0e80*/  FSEL R41, R41, -INF , !P0 ;  /* 0xff80000029297808 */ /* 0x000fe40004000000 */
[-C--:B------:R-:W-:Y:S01]  /*0e90*/  ISETP.GT.U32.AND P1, PT, R39, R14.reuse, PT ;  /* 0x0000000e2700720c */ /* 0x080fe20003f24070 */
[----:B------:R-:W-:Y:S01]  /*0ea0*/  IMAD.X R39, RZ, RZ, R88, P5 ;  /* 0x000000ffff277224 */ /* 0x000fe200028e0658 */
[C---:B------:R-:W-:Y:S02]  /*0eb0*/  ISETP.GT.U32.AND P6, PT, R36.reuse, R21, PT ;  /* 0x000000152400720c */ /* 0x040fe40003fc4070 */
[----:B------:R-:W-:Y:S01]  /*0ec0*/  ISETP.GT.U32.AND P0, PT, R36, R14, PT ;  /* 0x0000000e2400720c */ /* 0x000fe20003f04070 */
[----:B------:R-:W-:Y:S01]  /*0ed0*/  FMUL R36, R47, c[0x0][0x188] ;  /* 0x000062002f247a20 */ /* 0x000fe20000400000 */
[----:B------:R-:W-:Y:S01]  /*0ee0*/  LOP3.LUT R38, R91, 0x29, RZ, 0xfc, !PT ;  /* 0x000000295b267812 */ /* 0x000fe200078efcff */
[----:B------:R-:W-:Y:S01]  /*0ef0*/  FMUL R43, R53, c[0x0][0x188] ;  /* 0x00006200352b7a20 */ /* 0x000fe20000400000 */
[----:B------:R-:W-:Y:S01]  /*0f00*/  ISETP.GT.U32.AND.EX P1, PT, R39, RZ, PT, P1 ;  /* 0x000000ff2700720c */ /* 0x000fe20003f24110 */
[----:B------:R-:W-:Y:S01]  /*0f10*/  FMUL R39, R44, c[0x0][0x188] ;  /* 0x000062002c277a20 */ /* 0x000fe20000400000 */
[----:B------:R-:W-:-:S02]  /*0f20*/  FSEL R36, R36, -INF , !P4 ;  /* 0xff80000024247808 */ /* 0x000fc40006000000 */
[C---:B------:R-:W-:Y:S02]  /*0f30*/  ISETP.GT.U32.AND P5, PT, R38.reuse, R21, PT ;  /* 0x000000152600720c */ /* 0x040fe40003fa4070 */
[----:B------:R-:W-:Y:S02]  /*0f40*/  ISETP.GT.U32.AND P4, PT, R38, R14, PT ;  /* 0x0000000e2600720c */ /* 0x000fe40003f84070 */
[----:B------:R-:W-:Y:S02]  /*0f50*/  ISETP.GT.U32.AND.EX P3, PT, R88, RZ, PT, P3 ;  /* 0x000000ff5800720c */ /* 0x000fe40003f64130 */
[----:B------:R-:W-:Y:S01]  /*0f60*/  LOP3.LUT R38, R91, 0x30, RZ, 0xfc, !PT ;  /* 0x000000305b267812 */ /* 0x000fe200078efcff */
[----:B------:R-:W-:Y:S01]  /*0f70*/  FMUL R55, R55, c[0x0][0x188] ;  /* 0x0000620037377a20 */ /* 0x000fe20000400000 */
[----:B------:R-:W-:Y:S01]  /*0f80*/  FSEL R39, R39, -INF , !P1 ;  /* 0xff80000027277808 */ /* 0x000fe20004800000 */
[----:B------:R-:W-:Y:S01]  /*0f90*/  FMUL R58, R58, c[0x0][0x188] ;  /* 0x000062003a3a7a20 */ /* 0x000fe20000400000 */
[----:B------:R-:W-:-:S02]  /*0fa0*/  FSEL R43, R43, -INF , !P3 ;  /* 0xff8000002b2b7808 */ /* 0x000fc40005800000 */
[C---:B------:R-:W-:Y:S02]  /*0fb0*/  ISETP.GT.U32.AND P1, PT, R38.reuse, R21, PT ;  /* 0x000000152600720c */ /* 0x040fe40003f24070 */
[----:B------:R-:W-:Y:S02]  /*0fc0*/  ISETP.GT.U32.AND P3, PT, R38, R14, PT ;  /* 0x0000000e2600720c */ /* 0x000fe40003f64070 */
[C---:B------:R-:W-:Y:S02]  /*0fd0*/  ISETP.GT.U32.AND.EX P2, PT, R88.reuse, RZ, PT, P2 ;  /* 0x000000ff5800720c */ /* 0x040fe40003f44120 */
[----:B------:R-:W-:Y:S02]  /*0fe0*/  ISETP.GT.U32.AND.EX P6, PT, R88, RZ, PT, P6 ;  /* 0x000000ff5800720c */ /* 0x000fe40003fc4160 */
[----:B------:R-:W-:Y:S01]  /*0ff0*/  LOP3.LUT R38, R91, 0x31, RZ, 0xfc, !PT ;  /* 0x000000315b267812 */ /* 0x000fe200078efcff */
[----:B------:R-:W-:Y:S01]  /*1000*/  FMUL R59, R59, c[0x0][0x188] ;  /* 0x000062003b3b7a20 */ /* 0x000fe20000400000 */
[----:B------:R-:W-:-:S02]  /*1010*/  FSEL R92, R55, -INF , !P2 ;  /* 0xff800000375c7808 */ /* 0x000fc40005000000 */
[----:B------:R-:W-:Y:S02]  /*1020*/  FSEL R58, R58, -INF , !P6 ;  /* 0xff8000003a3a7808 */ /* 0x000fe40007000000 */
[C---:B------:R-:W-:Y:S02]  /*1030*/  ISETP.GT.U32.AND P2, PT, R38.reuse, R21, PT ;  /* 0x000000152600720c */ /* 0x040fe40003f44070 */
[----:B------:R-:W-:Y:S02]  /*1040*/  ISETP.GT.U32.AND P6, PT, R38, R14, PT ;  /* 0x0000000e2600720c */ /* 0x000fe40003fc4070 */
[----:B------:R-:W-:Y:S02]  /*1050*/  ISETP.GT.U32.AND.EX P5, PT, R88, RZ, PT, P5 ;  /* 0x000000ff5800720c */ /* 0x000fe40003fa4150 */
[----:B------:R-:W-:Y:S02]  /*1060*/  LOP3.LUT R38, R91, 0x38, RZ, 0xfc, !PT ;  /* 0x000000385b267812 */ /* 0x000fe400078efcff */
[----:B------:R-:W-:-:S02]  /*1070*/  FSEL R96, R59, -INF , !P5 ;  /* 0xff8000003b607808 */ /* 0x000fc40006800000 */
[----:B------:R-:W-:Y:S01]  /*1080*/  ISETP.GT.U32.AND P5, PT, R38, R21, PT ;  /* 0x000000152600720c */ /* 0x000fe20003fa4070 */
[----:B------:R-:W-:Y:S01]  /*1090*/  FMUL R63, R63, c[0x0][0x188] ;  /* 0x000062003f3f7a20 */ /* 0x000fe20000400000 */
[----:B------:R-:W-:Y:S01]  /*10a0*/  ISETP.GT.U32.AND.EX P2, PT, R88, RZ, PT, P2 ;  /* 0x000000ff5800720c */ /* 0x000fe20003f44120 */
[----:B------:R-:W-:Y:S01]  /*10b0*/  FMUL R34, R34, c[0x0][0x188] ;  /* 0x0000620022227a20 */ /* 0x000fe20000400000 */
[----:B------:R-:W-:Y:S01]  /*10c0*/  ISETP.GT.U32.AND.EX P5, PT, R88, RZ, PT, P5 ;  /* 0x000000ff5800720c */ /* 0x000fe20003fa4150 */
[----:B------:R-:W-:Y:S01]  /*10d0*/  FMUL R62, R62, c[0x0][0x188] ;  /* 0x000062003e3e7a20 */ /* 0x000fe20000400000 */
[----:B------:R-:W-:Y:S02]  /*10e0*/  ISETP.GT.U32.AND.EX P1, PT, R88, RZ, PT, P1 ;  /* 0x000000ff5800720c */ /* 0x000fe40003f24110 */
[----:B------:R-:W-:Y:S02]  /*10f0*/  FSEL R98, R63, -INF , !P2 ;  /* 0xff8000003f627808 */ /* 0x000fe40005000000 */
[----:B------:R-:W-:-:S02]  /*1100*/  FSEL R94, R34, -INF , !P5 ;  /* 0xff800000225e7808 */ /* 0x000fc40006800000 */
[CC--:B------:R-:W-:Y:S02]  /*1110*/  ISETP.GT.U32.AND P2, PT, R91.reuse, R14.reuse, PT ;  /* 0x0000000e5b00720c */ /* 0x0c0fe40003f44070 */
[-C--:B------:R-:W-:Y:S02]  /*1120*/  ISETP.GE.U32.AND P5, PT, R91, R14.reuse, PT ;  /* 0x0000000e5b00720c */ /* 0x080fe40003fa6070 */
[----:B------:R-:W-:Y:S01]  /*1130*/  FSEL R62, R62, -INF , !P1 ;  /* 0xff8000003e3e7808 */ /* 0x000fe20004800000 */
[----:B------:R-:W-:Y:S01]  /*1140*/  FMUL R45, R48, c[0x0][0x188] ;  /* 0x00006200302d7a20 */ /* 0x000fe20000400000 */
[----:B------:R-:W-:Y:S01]  /*1150*/  ISETP.GT.U32.AND P1, PT, R38, R14, PT ;  /* 0x0000000e2600720c */ /* 0x000fe20003f24070 */
[----:B------:R-:W-:Y:S01]  /*1160*/  FMUL R38, R46, c[0x0][0x188] ;  /* 0x000062002e267a20 */ /* 0x000fe20000400000 */
[C---:B------:R-:W-:Y:S01]  /*1170*/  ISETP.GT.U32.AND.EX P2, PT, R88.reuse, RZ, PT, P2 ;  /* 0x000000ff5800720c */ /* 0x040fe20003f44120 */
[----:B------:R-:W-:Y:S01]  /*1180*/  FMUL R34, R49, c[0x0][0x188] ;  /* 0x0000620031227a20 */ /* 0x000fe20000400000 */
[----:B------:R-:W-:-:S02]  /*1190*/  ISETP.GE.U32.AND.EX P5, PT, R88, RZ, PT, P5 ;  /* 0x000000ff5800720c */ /* 0x000fc40003fa6150 */
[----:B------:R-:W-:Y:S02]  /*11a0*/  FSEL R45, R45, -INF , !P2 ;  /* 0xff8000002d2d7808 */ /* 0x000fe40005000000 */
[----:B------:R-:W-:Y:S02]  /*11b0*/  FSEL R38, R38, -INF , !P2 ;  /* 0xff80000026267808 */ /* 0x000fe40005000000 */
[----:B------:R-:W-:Y:S02]  /*11c0*/  FSEL R34, R34, -INF , !P5 ;  /* 0xff80000022227808 */ /* 0x000fe40006800000 */
[CC--:B------:R-:W-:Y:S02]  /*11d0*/  ISETP.GT.U32.AND P2, PT, R91.reuse, R21.reuse, PT ;  /* 0x000000155b00720c */ /* 0x0c0fe40003f44070 */
[----:B------:R-:W-:Y:S01]  /*11e0*/  ISETP.GE.U32.AND P5, PT, R91, R21, PT ;  /* 0x000000155b00720c */ /* 0x000fe20003fa6070 */
[----:B------:R-:W-:Y:S01]  /*11f0*/  FMUL R44, R50, c[0x0][0x188] ;  /* 0x00006200322c7a20 */ /* 0x000fe20000400000 */
[C---:B------:R-:W-:Y:S01]  /*1200*/  ISETP.GT.U32.AND.EX P2, PT, R88.reuse, RZ, PT, P2 ;  /* 0x000000ff5800720c */ /* 0x040fe20003f44120 */
[----:B------:R-:W-:Y:S01]  /*1210*/  FMUL R46, R51, c[0x0][0x188] ;  /* 0x00006200332e7a20 */ /* 0x000fe20000400000 */
[----:B------:R-:W-:-:S02]  /*1220*/  ISETP.GE.U32.AND.EX P5, PT, R88, RZ, PT, P5 ;  /* 0x000000ff5800720c */ /* 0x000fc40003fa6150 */
[----:B------:R-:W-:Y:S02]  /*1230*/  LOP3.LUT R47, R91, 0x39, RZ, 0xfc, !PT ;  /* 0x000000395b2f7812 */ /* 0x000fe400078efcff */
[----:B------:R-:W-:Y:S02]  /*1240*/  FSEL R44, R44, -INF , !P2 ;  /* 0xff8000002c2c7808 */ /* 0x000fe40005000000 */
[----:B------:R-:W-:Y:S02]  /*1250*/  FSEL R46, R46, -INF , !P5 ;  /* 0xff8000002e2e7808 */ /* 0x000fe40006800000 */
[C---:B------:R-:W-:Y:S02]  /*1260*/  ISETP.GT.U32.AND P2, PT, R47.reuse, R21, PT ;  /* 0x000000152f00720c */ /* 0x040fe40003f44070 */
[----:B------:R-:W-:Y:S02]  /*1270*/  ISETP.GT.U32.AND P5, PT, R47, R14, PT ;  /* 0x0000000e2f00720c */ /* 0x000fe40003fa4070 */
[----:B------:R-:W-:Y:S01]  /*1280*/  FMNMX R47, R44, R46, !PT ;  /* 0x0000002e2c2f7209 */ /* 0x000fe20007800000 */
[----:B------:R-:W-:-:S03]  /*1290*/  FMUL R50, R54, c[0x0][0x188] ;  /* 0x0000620036327a20 */ /* 0x000fc60000400000 */
[----:B------:R-:W-:Y:S01]  /*12a0*/  FMNMX R47, R38, R47, !PT ;  /* 0x0000002f262f7209 */ /* 0x000fe20007800000 */
[----:B------:R-:W-:Y:S01]  /*12b0*/  FMUL R35, R35, c[0x0][0x188] ;  /* 0x0000620023237a20 */ /* 0x000fe20000400000 */
[----:B------:R-:W-:Y:S02]  /*12c0*/  FMNMX R54, R45, R34, !PT ;  /* 0x000000222d367209 */ /* 0x000fe40007800000 */
[----:B------:R-:W-:Y:S02]  /*12d0*/  FMNMX R47, R36, R47, !PT ;  /* 0x0000002f242f7209 */ /* 0x000fe40007800000 */
[----:B------:R-:W-:Y:S02]  /*12e0*/  ISETP.GT.U32.AND.EX P2, PT, R88, RZ, PT, P2 ;  /* 0x000000ff5800720c */ /* 0x000fe40003f44120 */
[----:B------:R-:W-:Y:S02]  /*12f0*/  LOP3.LUT R91, R91, 0x20, RZ, 0xfc, !PT ;  /* 0x000000205b5b7812 */ /* 0x000fe400078efcff */
[----:B------:R-:W-:-:S02]  /*1300*/  FMNMX R47, R80, R47, !PT ;  /* 0x0000002f502f7209 */ /* 0x000fc40007800000 */
[----:B------:R-:W-:Y:S02]  /*1310*/  FMNMX R54, R39, R54, !PT ;  /* 0x0000003627367209 */ /* 0x000fe40007800000 */
[----:B------:R-:W-:Y:S02]  /*1320*/  FSEL R48, R35, -INF , !P2 ;  /* 0xff80000023307808 */ /* 0x000fe40005000000 */
[----:B------:R-:W-:Y:S02]  /*1330*/  ISETP.GT.U32.AND P2, PT, R91, R21, PT ;  /* 0x000000155b00720c */ /* 0x000fe40003f44070 */
[----:B------:R-:W-:Y:S02]  /*1340*/  FMNMX R47, R40, R47, !PT ;  /* 0x0000002f282f7209 */ /* 0x000fe40007800000 */
[----:B------:R-:W-:Y:S02]  /*1350*/  FMNMX R54, R37, R54, !PT ;  /* 0x0000003625367209 */ /* 0x000fe40007800000 */
[----:B------:R-:W-:-:S02]  /*1360*/  ISETP.GT.U32.AND.EX P2, PT, R88, RZ, PT, P2 ;  /* 0x000000ff5800720c */ /* 0x000fc40003f44120 */
[----:B------:R-:W-:Y:S02]  /*1370*/  FMNMX R47, R42, R47, !PT ;  /* 0x0000002f2a2f7209 */ /* 0x000fe40007800000 */
[----:B------:R-:W-:Y:S02]  /*1380*/  FMNMX R54, R67, R54, !PT ;  /* 0x0000003643367209 */ /* 0x000fe40007800000 */
[----:B------:R-:W-:Y:S02]  /*1390*/  FSEL R50, R50, -INF , !P2 ;  /* 0xff80000032327808 */ /* 0x000fe40005000000 */
[----:B------:R-:W-:Y:S02]  /*13a0*/  ISETP.GT.U32.AND P2, PT, R91, R14, PT ;  /* 0x0000000e5b00720c */ /* 0x000fe40003f44070 */
[----:B------:R-:W-:Y:S02]  /*13b0*/  FMNMX R47, R90, R47, !PT ;  /* 0x0000002f5a2f7209 */ /* 0x000fe40007800000 */
[----:B------:R-:W-:Y:S01]  /*13c0*/  FMNMX R54, R81, R54, !PT ;  /* 0x0000003651367209 */ /* 0x000fe20007800000 */
[----:B------:R-:W-:Y:S01]  /*13d0*/  FMUL R52, R52, c[0x0][0x188] ;  /* 0x0000620034347a20 */ /* 0x000fe20000400000 */
[----:B------:R-:W-:-:S02]  /*13e0*/  ISETP.GT.U32.AND.EX P2, PT, R88, RZ, PT, P2 ;  /* 0x000000ff5800720c */ /* 0x000fc40003f44120 */
[----:B------:R-:W-:Y:S02]  /*13f0*/  FMNMX R47, R50, R47, !PT ;  /* 0x0000002f322f7209 */ /* 0x000fe40007800000 */
[----:B------:R-:W-:Y:S02]  /*1400*/  FMNMX R54, R83, R54, !PT ;  /* 0x0000003653367209 */ /* 0x000fe40007800000 */
[----:B------:R-:W-:Y:S02]  /*1410*/  FMNMX R47, R92, R47, !PT ;  /* 0x0000002f5c2f7209 */ /* 0x000fe40007800000 */
[----:B------:R-:W-:Y:S02]  /*1420*/  FSEL R95, R52, -INF , !P2 ;  /* 0xff800000345f7808 */ /* 0x000fe40005000000 */
[----:B------:R-:W-:Y:S01]  /*1430*/  FMNMX R54, R41, R54, !PT ;  /* 0x0000003629367209 */ /* 0x000fe20007800000 */
[----:B------:R-:W-:Y:S01]  /*1440*/  FMUL R56, R56, c[0x0][0x188] ;  /* 0x0000620038387a20 */ /* 0x000fe20000400000 */
[----:B------:R-:W-:-:S02]  /*1450*/  ISETP.GT.U32.AND.EX P0, PT, R88, RZ, PT, P0 ;  /* 0x000000ff5800720c */ /* 0x000fc40003f04100 */
[----:B------:R-:W-:Y:S02]  /*1460*/  FMNMX R47, R58, R47, !PT ;  /* 0x0000002f3a2f7209 */ /* 0x000fe40007800000 */
[----:B------:R-:W-:Y:S01]  /*1470*/  FMNMX R54, R95, R54, !PT ;  /* 0x000000365f367209 */ /* 0x000fe20007800000 */
[----:B------:R-:W-:Y:S01]  /*1480*/  FMUL R57, R57, c[0x0][0x188] ;  /* 0x0000620039397a20 */ /* 0x000fe20000400000 */
[----:B------:R-:W-:Y:S02]  /*1490*/  ISETP.GT.U32.AND.EX P4, PT, R88, RZ, PT, P4 ;  /* 0x000000ff5800720c */ /* 0x000fe40003f84140 */
[----:B------:R-:W-:Y:S02]  /*14a0*/  FMNMX R47, R96, R47, !PT ;  /* 0x0000002f602f7209 */ /* 0x000fe40007800000 */
[----:B------:R-:W-:Y:S02]  /*14b0*/  FSEL R91, R56, -INF , !P0 ;  /* 0xff800000385b7808 */ /* 0x000fe40004000000 */
[----:B------:R-:W-:Y:S01]  /*14c0*/  FMNMX R54, R43, R54, !PT ;  /* 0x000000362b367209 */ /* 0x000fe20007800000 */
[----:B------:R-:W-:Y:S01]  /*14d0*/  FMUL R60, R60, c[0x0][0x188] ;  /* 0x000062003c3c7a20 */ /* 0x000fe20000400000 */
[----:B------:R-:W-:-:S02]  /*14e0*/  ISETP.GT.U32.AND.EX P3, PT, R88, RZ, PT, P3 ;  /* 0x000000ff5800720c */ /* 0x000fc40003f64130 */
[----:B------:R-:W-:Y:S02]  /*14f0*/  FMNMX R47, R62, R47, !PT ;  /* 0x0000002f3e2f7209 */ /* 0x000fe40007800000 */
[----:B------:R-:W-:Y:S02]  /*1500*/  FSEL R63, R57, -INF , !P4 ;  /* 0xff800000393f7808 */ /* 0x000fe40006000000 */
[----:B------:R-:W-:Y:S01]  /*1510*/  FMNMX R54, R91, R54, !PT ;  /* 0x000000365b367209 */ /* 0x000fe20007800000 */
[----:B------:R-:W-:Y:S01]  /*1520*/  FMUL R93, R61, c[0x0][0x188] ;  /* 0x000062003d5d7a20 */ /* 0x000fe20000400000 */
[----:B------:R-:W-:Y:S02]  /*1530*/  ISETP.GT.U32.AND.EX P6, PT, R88, RZ, PT, P6 ;  /* 0x000000ff5800720c */ /* 0x000fe40003fc4160 */
[----:B------:R-:W-:Y:S02]  /*1540*/  FMNMX R47, R98, R47, !PT ;  /* 0x0000002f622f7209 */ /* 0x000fe40007800000 */
[----:B------:R-:W-:-:S02]  /*1550*/  FSEL R61, R60, -INF , !P3 ;  /* 0xff8000003c3d7808 */ /* 0x000fc40005800000 */
        /* <DEDUP_REMOVED lines=11> */
[----:B------:R-:W0:Y:S01]  /*1610*/  SHFL.BFLY PT, R52, R47, 0x2, 0x1f ;  /* 0x0c401f002f347f89 */ /* 0x000e2200000e0000 */
[----:B------:R-:W-:Y:S02]  /*1620*/  FSEL R49, R33, -INF , !P5 ;  /* 0xff80000021317808 */ /* 0x000fe40006800000 */
[----:B------:R-:W-:-:S04]  /*1630*/  FMNMX R54, R51, R54, !PT ;  /* 0x0000003633367209 */ /* 0x000fc80007800000 */
[----:B------:R-:W-:-:S05]  /*1640*/  FMNMX R54, R49, R54, !PT ;  /* 0x0000003631367209 */ /* 0x000fca0007800000 */
[----:B------:R-:W1:Y:S01]  /*1650*/  SHFL.BFLY PT, R33, R54, 0x2, 0x1f ;  /* 0x0c401f0036217f89 */ /* 0x000e6200000e0000 */
[----:B0-----:R-:W-:-:S05]  /*1660*/  FMNMX R52, R47, R52, !PT ;  /* 0x000000342f347209 */ /* 0x001fca0007800000 */
[----:B------:R-:W0:Y:S01]  /*1670*/  SHFL.BFLY PT, R35, R52, 0x1, 0x1f ;  /* 0x0c201f0034237f89 */ /* 0x000e2200000e0000 */
[----:B-1----:R-:W-:-:S05]  /*1680*/  FMNMX R33, R54, R33, !PT ;  /* 0x0000002136217209 */ /* 0x002fca0007800000 */
[----:B------:R-:W1:Y:S04]  /*1690*/  SHFL.BFLY PT, R32, R33, 0x1, 0x1f ;  /* 0x0c201f0021207f89 */ /* 0x000e6800000e0000 */
[----:B--2---:R2:W-:Y:S04]  /*16a0*/  STS.U16 [R7+0x800], R84 ;  /* 0x0008005407007388 */ /* 0x0045e80000000400 */
[----:B---3--:R3:W-:Y:S04]  /*16b0*/  STS.U16 [R7+0xc00], R86 ;  /* 0x000c005607007388 */ /* 0x0087e80000000400 */
[----:B-----5:R4:W-:Y:S01]  /*16c0*/  STS.U16 [R8+0xa00], R89 ;  /* 0x000a005908007388 */ /* 0x0209e20000000400 */
[----:B0-----:R-:W-:-:S03]  /*16d0*/  FMNMX R35, R52, R35, !PT ;  /* 0x0000002334237209 */ /* 0x001fc60007800000 */
[----:B------:R-:W-:Y:S01]  /*16e0*/  STS.U16 [R8+0xe00], R87 ;  /* 0x000e005708007388 */ /* 0x000fe20000000400 */
[----:B------:R-:W-:-:S05]  /*16f0*/  FMNMX R53, R35, R82, !PT ;  /* 0x0000005223357209 */ /* 0x000fca0007800000 */
[----:B------:R-:W-:Y:S01]  /*1700*/  FADD R36, R36, -R53 ;  /* 0x8000003524247221 */ /* 0x000fe20000000000 */
[----:B-1----:R-:W-:Y:S01]  /*1710*/  FMNMX R32, R33, R32, !PT ;  /* 0x0000002021207209 */ /* 0x002fe20007800000 */
[----:B------:R-:W-:Y:S02]  /*1720*/  FADD R33, -R53, R82 ;  /* 0x0000005235217221 */ /* 0x000fe40000000100 */
[----:B------:R-:W-:Y:S01]  /*1730*/  FMUL R36, R36, 1.4426950216293334961 ;  /* 0x3fb8aa3b24247820 */ /* 0x000fe20000400000 */
[----:B------:R-:W-:Y:S01]  /*1740*/  FMNMX R52, R32, R85, !PT ;  /* 0x0000005520347209 */ /* 0x000fe20007800000 */
[----:B------:R-:W-:Y:S02]  /*1750*/  FMUL R33, R33, 1.4426950216293334961 ;  /* 0x3fb8aa3b21217820 */ /* 0x000fe40000400000 */
[----:B------:R0:W-:Y:S02]  /*1760*/  MUFU.EX2 R99, R36 ;  /* 0x0000002400637308 */ /* 0x0001e40000000800 */
[----:B------:R-:W-:-:S02]  /*1770*/  FADD R34, R34, -R52 ;  /* 0x8000003422227221 */ /* 0x000fc40000000000 */
[----:B0-----:R-:W-:-:S04]  /*1780*/  FADD R36, -R52, R85 ;  /* 0x0000005534247221 */ /* 0x001fc80000000100 */
[----:B------:R0:W1:Y:S01]  /*1790*/  MUFU.EX2 R55, R33 ;  /* 0x0000002100377308 */ /* 0x0000620000000800 */
[----:B------:R-:W-:Y:S01]  /*17a0*/  FMUL R101, R34, 1.4426950216293334961 ;  /* 0x3fb8aa3b22657820 */ /* 0x000fe20000400000 */
[----:B------:R-:W-:Y:S01]  /*17b0*/  BAR.SYNC.DEFER_BLOCKING 0x0 ;  /* 0x0000000000007b1d */ /* 0x000fe20000010000 */
[----:B------:R-:W-:Y:S02]  /*17c0*/  FMUL R57, R36, 1.4426950216293334961 ;  /* 0x3fb8aa3b24397820 */ /* 0x000fe40000400000 */
[----:B------:R-:W-:Y:S02]  /*17d0*/  FADD R44, R44, -R53 ;  /* 0x800000352c2c7221 */ /* 0x000fe40000000000 */
[--C-:B------:R-:W-:Y:S02]  /*17e0*/  FADD R45, R45, -R52.reuse ;  /* 0x800000342d2d7221 */ /* 0x100fe40000000000 */
[----:B------:R-:W-:Y:S01]  /*17f0*/  FADD R37, R37, -R52 ;  /* 0x8000003425257221 */ /* 0x000fe20000000000 */
[----:B------:R-:W5:Y:S01]  /*1800*/  MUFU.EX2 R57, R57 ;  /* 0x0000003900397308 */ /* 0x000f620000000800 */
[----:B------:R-:W-:-:S02]  /*1810*/  FMUL R44, R44, 1.4426950216293334961 ;  /* 0x3fb8aa3b2c2c7820 */ /* 0x000fc40000400000 */
[--C-:B------:R-:W-:Y:S02]  /*1820*/  FADD R46, R46, -R53.reuse ;  /* 0x800000352e2e7221 */ /* 0x100fe40000000000 */
[----:B------:R-:W-:Y:S02]  /*1830*/  FMUL R45, R45, 1.4426950216293334961 ;  /* 0x3fb8aa3b2d2d7820 */ /* 0x000fe40000400000 */
[----:B------:R-:W-:Y:S01]  /*1840*/  FADD R39, R39, -R52 ;  /* 0x8000003427277221 */ /* 0x000fe20000000000 */
[----:B0-----:R-:W0:Y:S01]  /*1850*/  LDSM.16.M88.4 R32, [R19+0x800] ;  /* 0x000800001320783b */ /* 0x001e220000000200 */
[----:B------:R-:W-:Y:S01]  /*1860*/  FADD R38, R38, -R53 ;  /* 0x8000003526267221 */ /* 0x000fe20000000000 */
[----:B------:R1:W-:Y:S01]  /*1870*/  MUFU.EX2 R60, R44 ;  /* 0x0000002c003c7308 */ /* 0x0003e20000000800 */
[----:B------:R-:W-:Y:S02]  /*1880*/  FMUL R103, R37, 1.4426950216293334961 ;  /* 0x3fb8aa3b25677820 */ /* 0x000fe40000400000 */
[----:B------:R-:W-:-:S02]  /*1890*/  FMUL R46, R46, 1.4426950216293334961 ;  /* 0x3fb8aa3b2e2e7820 */ /* 0x000fc40000400000 */
[----:B------:R-:W-:-:S03]  /*18a0*/  FMUL R38, R38, 1.4426950216293334961 ;  /* 0x3fb8aa3b26267820 */ /* 0x000fc60000400000 */
[----:B------:R-:W-:Y:S01]  /*18b0*/  MUFU.EX2 R82, R45 ;  /* 0x0000002d00527308 */ /* 0x000fe20000000800 */
[----:B-1----:R-:W-:Y:S02]  /*18c0*/  FMUL R44, R39, 1.4426950216293334961 ;  /* 0x3fb8aa3b272c7820 */ /* 0x002fe40000400000 */
[----:B------:R-:W-:-:S05]  /*18d0*/  FADD R40, R40, -R53 ;  /* 0x8000003528287221 */ /* 0x000fca0000000000 */
[----:B------:R-:W1:Y:S01]  /*18e0*/  MUFU.EX2 R101, R101 ;  /* 0x0000006500657308 */ /* 0x000e620000000800 */
[--C-:B------:R-:W-:Y:S02]  /*18f0*/  FADD R67, R67, -R52.reuse ;  /* 0x8000003443437221 */ /* 0x100fe40000000000 */
[----:B------:R-:W-:Y:S02]  /*1900*/  FMUL R40, R40, 1.4426950216293334961 ;  /* 0x3fb8aa3b28287820 */ /* 0x000fe40000400000 */
[----:B------:R-:W-:-:S03]  /*1910*/  FADD R81, R81, -R52 ;  /* 0x8000003451517221 */ /* 0x000fc60000000000 */
[----:B------:R-:W0:Y:S01]  /*1920*/  MUFU.EX2 R97, R46 ;  /* 0x0000002e00617308 */ /* 0x000e220000000800 */
[----:B------:R-:W-:Y:S02]  /*1930*/  FADD R80, R80, -R53 ;  /* 0x8000003550507221 */ /* 0x000fe40000000000 */
[----:B------:R-:W-:-:S05]  /*1940*/  FMUL R67, R67, 1.4426950216293334961 ;  /* 0x3fb8aa3b43437820 */ /* 0x000fca0000400000 */
[----:B--2---:R-:W-:Y:S01]  /*1950*/  MUFU.EX2 R84, R44 ;  /* 0x0000002c00547308 */ /* 0x004fe20000000800 */
[----:B------:R-:W-:-:S07]  /*1960*/  FMUL R39, R55, R31 ;  /* 0x0000001f37277220 */ /* 0x000fce0000400000 */
[----:B------:R-:W2:Y:S01]  /*1970*/  MUFU.EX2 R103, R103 ;  /* 0x0000006700677308 */ /* 0x000ea20000000800 */
[C---:B-----5:R-:W-:Y:S02]  /*1980*/  FMUL R36, R57.reuse, R28 ;  /* 0x0000001c39247220 */ /* 0x060fe40000400000 */
[----:B------:R-:W-:-:S05]  /*1990*/  FMUL R37, R57, R29 ;  /* 0x0000001d39257220 */ /* 0x000fca0000400000 */
[----:B------:R5:W0:Y:S01]  /*19a0*/  MUFU.EX2 R88, R38 ;  /* 0x0000002600587308 */ /* 0x000a220000000800 */
[----:B------:R-:W-:Y:S02]  /*19b0*/  FMUL R81, R81, 1.4426950216293334961 ;  /* 0x3fb8aa3b51517820 */ /* 0x000fe40000400000 */
[----:B---3--:R-:W-:Y:S02]  /*19c0*/  FMUL R86, R80, 1.4426950216293334961 ;  /* 0x3fb8aa3b50567820 */ /* 0x008fe40000400000 */
[----:B------:R-:W-:Y:S02]  /*19d0*/  FADD R42, R42, -R53 ;  /* 0x800000352a2a7221 */ /* 0x000fe40000000000 */
[----:B-----5:R-:W-:Y:S01]  /*19e0*/  FMUL R38, R55, R30 ;  /* 0x0000001e37267220 */ /* 0x020fe20000400000 */
[----:B------:R-:W-:Y:S01]  /*19f0*/  MUFU.EX2 R105, R40 ;  /* 0x0000002800697308 */ /* 0x000fe20000000800 */
[----:B------:R-:W3:Y:S01]  /*1a00*/  LDSM.16.M88.4 R28, [R19+0xc00] ;  /* 0x000c0000131c783b */ /* 0x000ee20000000200 */
[----:B------:R-:W-:Y:S01]  /*1a10*/  FADD R83, R83, -R52 ;  /* 0x8000003453537221 */ /* 0x000fe20000000000 */
[----:B-1----:R-:W-:Y:S01]  /*1a20*/  F2FP.PACK_AB R44, R101, R82 ;  /* 0x00000052652c723e */ /* 0x002fe200000000ff */
[----:B------:R-:W-:-:S04]  /*1a30*/  FMUL R42, R42, 1.4426950216293334961 ;  /* 0x3fb8aa3b2a2a7820 */ /* 0x000fc80000400000 */
[----:B------:R-:W1:Y:S01]  /*1a40*/  MUFU.EX2 R40, R67 ;  /* 0x0000004300287308 */ /* 0x000e620000000800 */
[----:B------:R-:W-:Y:S01]  /*1a50*/  FADD R101, R82, R101 ;  /* 0x0000006552657221 */ /* 0x000fe20000000000 */
[----:B0-----:R-:W-:Y:S01]  /*1a60*/  F2FP.PACK_AB R45, R97, R60 ;  /* 0x0000003c612d723e */ /* 0x001fe200000000ff */
[----:B------:R-:W-:Y:S01]  /*1a70*/  FMUL R83, R83, 1.4426950216293334961 ;  /* 0x3fb8aa3b53537820 */ /* 0x000fe20000400000 */
[----:B--2---:R-:W-:Y:S01]  /*1a80*/  F2FP.PACK_AB R46, R103, R84 ;  /* 0x00000054672e723e */ /* 0x004fe200000000ff */
[----:B------:R-:W-:-:S03]  /*1a90*/  FADD R41, R41, -R52 ;  /* 0x8000003429297221 */ /* 0x000fc60000000000 */
[----:B------:R-:W0:Y:S01]  /*1aa0*/  MUFU.EX2 R81, R81 ;  /* 0x0000005100517308 */ /* 0x000e220000000800 */
[----:B------:R-:W-:Y:S01]  /*1ab0*/  FADD R48, R48, -R53 ;  /* 0x8000003530307221 */ /* 0x000fe20000000000 */
[----:B------:R-:W-:Y:S01]  /*1ac0*/  F2FP.PACK_AB R47, R99, R88 ;  /* 0x00000058632f723e */ /* 0x000fe200000000ff */
[----:B------:R-:W-:Y:S02]  /*1ad0*/  FADD R97, R60, R97 ;  /* 0x000000613c617221 */ /* 0x000fe40000000000 */
[----:B------:R-:W-:-:S03]  /*1ae0*/  FADD R84, R84, R101 ;  /* 0x0000006554547221 */ /* 0x000fc60000000000 */
[----:B------:R-:W2:Y:S01]  /*1af0*/  MUFU.EX2 R86, R86 ;  /* 0x0000005600567308 */ /* 0x000ea20000000800 */
[----:B------:R-:W-:Y:S02]  /*1b00*/  FADD R90, R90, -R53 ;  /* 0x800000355a5a7221 */ /* 0x000fe40000000000 */
[----:B------:R-:W-:Y:S02]  /*1b10*/  FMUL R41, R41, 1.4426950216293334961 ;  /* 0x3fb8aa3b29297820 */ /* 0x000fe40000400000 */
[----:B------:R-:W-:-:S03]  /*1b20*/  FMUL R48, R48, 1.4426950216293334961 ;  /* 0x3fb8aa3b30307820 */ /* 0x000fc60000400000 */
[----:B------:R-:W-:Y:S01]  /*1b30*/  MUFU.EX2 R80, R42 ;  /* 0x0000002a00507308 */ /* 0x000fe20000000800 */
[----:B------:R-:W-:Y:S02]  /*1b40*/  FADD R103, R103, R84 ;  /* 0x0000005467677221 */ /* 0x000fe40000000000 */
[----:B----4-:R-:W-:Y:S02]  /*1b50*/  FMUL R89, R90, 1.4426950216293334961 ;  /* 0x3fb8aa3b5a597820 */ /* 0x010fe40000400000 */
[----:B------:R-:W-:-:S03]  /*1b60*/  FADD R50, R50, -R53 ;  /* 0x8000003532327221 */ /* 0x000fc60000000000 */
[----:B------:R-:W4:Y:S01]  /*1b70*/  MUFU.EX2 R42, R83 ;  /* 0x00000053002a7308 */ /* 0x000f220000000800 */
[----:B------:R-:W-:Y:S02]  /*1b80*/  FADD R88, R88, R97 ;  /* 0x0000006158587221 */ /* 0x000fe40000000000 */
[----:B------:R-:W-:Y:S01]  /*1b90*/  FADD R95, R95, -R52 ;  /* 0x800000345f5f7221 */ /* 0x000fe20000000000 */
[----:B------:R-:W-:Y:S01]  /*1ba0*/  HMMA.16816.F32 R36, R44, R32, R36 ;  /* 0x000000202c24723c */ /* 0x000fe20000001824 */
[----:B------:R-:W-:-:S03]  /*1bb0*/  FADD R92, R92, -R53 ;  /* 0x800000355c5c7221 */ /* 0x000fc60000000000 */
[----:B------:R-:W5:Y:S01]  /*1bc0*/  MUFU.EX2 R97, R41 ;  /* 0x0000002900617308 */ /* 0x000f620000000800 */
[----:B------:R-:W-:Y:S02]  /*1bd0*/  FMUL R60, R95, 1.4426950216293334961 ;  /* 0x3fb8aa3b5f3c7820 */ /* 0x000fe40000400000 */
[----:B------:R-:W-:Y:S02]  /*1be0*/  FMUL R32, R50, 1.4426950216293334961 ;  /* 0x3fb8aa3b32207820 */ /* 0x000fe40000400000 */
[----:B------:R-:W-:-:S03]  /*1bf0*/  FADD R99, R99, R88 ;  /* 0x0000005863637221 */ /* 0x000fc60000000000 */
[----:B------:R1:W-:Y:S01]  /*1c00*/  MUFU.EX2 R59, R48 ;  /* 0x00000030003b7308 */ /* 0x0003e20000000800 */
[----:B------:R-:W-:Y:S02]  /*1c10*/  FADD R43, R43, -R52 ;  /* 0x800000342b2b7221 */ /* 0x000fe40000000000 */
[----:B------:R-:W-:Y:S02]  /*1c20*/  FADD R62, R62, -R53 ;  /* 0x800000353e3e7221 */ /* 0x000fe40000000000 */
[----:B-1----:R-:W-:-:S03]  /*1c30*/  FADD R48, R40, R103 ;  /* 0x0000006728307221 */ /* 0x002fc60000000000 */
[----:B------:R-:W1:Y:S01]  /*1c40*/  MUFU.EX2 R89, R89 ;  /* 0x0000005900597308 */ /* 0x000e620000000800 */
[----:B------:R-:W-:Y:S02]  /*1c50*/  FMUL R85, R92, 1.4426950216293334961 ;  /* 0x3fb8aa3b5c557820 */ /* 0x000fe40000400000 */
[----:B0-----:R-:W-:Y:S02]  /*1c60*/  FADD R83, R81, R48 ;  /* 0x0000003051537221 */ /* 0x001fe40000000000 */
[----:B------:R-:W-:Y:S02]  /*1c70*/  FADD R58, R58, -R53 ;  /* 0x800000353a3a7221 */ /* 0x000fe40000000000 */
[----:B------:R-:W-:Y:S02]  /*1c80*/  FADD R91, R91, -R52 ;  /* 0x800000345b5b7221 */ /* 0x000fe40000000000 */
[----:B--2---:R-:W-:Y:S01]  /*1c90*/  FADD R48, R86, R99 ;  /* 0x0000006356307221 */ /* 0x004fe20000000000 */
[----:B------:R-:W0:Y:S01]  /*1ca0*/  MUFU.EX2 R32, R32 ;  /* 0x0000002000207308 */ /* 0x000e220000000800 */
[----:B------:R-:W-:Y:S01]  /*1cb0*/  FMUL R43, R43, 1.4426950216293334961 ;  /* 0x3fb8aa3b2b2b7820 */ /* 0x000fe20000400000 */
[----:B------:R-:W-:Y:S01]  /*1cc0*/  F2FP.PACK_AB R40, R81, R40 ;  /* 0x000000285128723e */ /* 0x000fe200000000ff */
[----:B------:R-:W-:-:S02]  /*1cd0*/  FMUL R33, R62, 1.4426950216293334961 ;  /* 0x3fb8aa3b3e217820 */ /* 0x000fc40000400000 */
[----:B------:R-:W-:-:S03]  /*1ce0*/  FMUL R58, R58, 1.4426950216293334961 ;  /* 0x3fb8aa3b3a3a7820 */ /* 0x000fc60000400000 */
[----:B------:R-:W2:Y:S01]  /*1cf0*/  MUFU.EX2 R60, R60 ;  /* 0x0000003c003c7308 */ /* 0x000ea20000000800 */
[----:B------:R-:W-:Y:S02]  /*1d00*/  FMUL R62, R91, 1.4426950216293334961 ;  /* 0x3fb8aa3b5b3e7820 */ /* 0x000fe40000400000 */
[----:B------:R-:W-:Y:S02]  /*1d10*/  FADD R81, R105, R48 ;  /* 0x0000003069517221 */ /* 0x000fe40000000000 */
[----:B------:R-:W-:Y:S02]  /*1d20*/  FADD R96, R96, -R53 ;  /* 0x8000003560607221 */ /* 0x000fe40000000000 */
[----:B------:R-:W-:Y:S01]  /*1d30*/  FADD R63, R63, -R52 ;  /* 0x800000343f3f7221 */ /* 0x000fe20000000000 */
[----:B------:R-:W0:Y:S01]  /*1d40*/  MUFU.EX2 R85, R85 ;  /* 0x0000005500557308 */ /* 0x000e220000000800 */
[----:B----4-:R-:W-:Y:S02]  /*1d50*/  FADD R48, R42, R83 ;  /* 0x000000532a307221 */ /* 0x010fe40000000000 */
[----:B------:R-:W-:-:S02]  /*1d60*/  FMUL R87, R96, 1.4426950216293334961 ;  /* 0x3fb8aa3b60577820 */ /* 0x000fc40000400000 */
[----:B------:R-:W-:-:S03]  /*1d70*/  FMUL R63, R63, 1.4426950216293334961 ;  /* 0x3fb8aa3b3f3f7820 */ /* 0x000fc60000400000 */
[----:B------:R5:W4:Y:S01]  /*1d80*/  MUFU.EX2 R67, R43 ;  /* 0x0000002b00437308 */ /* 0x000b220000000800 */
[C---:B------:R-:W-:Y:S02]  /*1d90*/  FMUL R26, R55.reuse, R26 ;  /* 0x0000001a371a7220 */ /* 0x040fe40000400000 */
[----:B------:R-:W-:Y:S02]  /*1da0*/  FMUL R27, R55, R27 ;  /* 0x0000001b371b7220 */ /* 0x000fe40000400000 */
[C---:B------:R-:W-:Y:S02]  /*1db0*/  FMUL R24, R57.reuse, R24 ;  /* 0x0000001839187220 */ /* 0x040fe40000400000 */
[----:B------:R-:W-:Y:S01]  /*1dc0*/  FMUL R25, R57, R25 ;  /* 0x0000001939197220 */ /* 0x000fe20000400000 */
[----:B------:R-:W0:Y:S01]  /*1dd0*/  MUFU.EX2 R58, R58 ;  /* 0x0000003a003a7308 */ /* 0x000e220000000800 */
[----:B-----5:R-:W-:Y:S02]  /*1de0*/  FADD R43, R97, R48 ;  /* 0x00000030612b7221 */ /* 0x020fe40000000000 */
[----:B------:R-:W-:-:S05]  /*1df0*/  FADD R48, R80, R81 ;  /* 0x0000005150307221 */ /* 0x000fca0000000000 */
[----:B------:R-:W5:Y:S01]  /*1e00*/  MUFU.EX2 R62, R62 ;  /* 0x0000003e003e7308 */ /* 0x000f620000000800 */
[----:B-1----:R-:W-:Y:S01]  /*1e10*/  FADD R83, R89, R48 ;  /* 0x0000003059537221 */ /* 0x002fe20000000000 */
[----:B---3--:R-:W-:Y:S01]  /*1e20*/  HMMA.16816.F32 R44, R44, R28, R24 ;  /* 0x0000001c2c2c723c */ /* 0x008fe20000001818 */
[----:B------:R-:W-:-:S05]  /*1e30*/  FADD R61, R61, -R52 ;  /* 0x800000343d3d7221 */ /* 0x000fca0000000000 */
[----:B------:R-:W1:Y:S01]  /*1e40*/  MUFU.EX2 R87, R87 ;  /* 0x0000005700577308 */ /* 0x000e620000000800 */
[----:B0-----:R-:W-:Y:S02]  /*1e50*/  FADD R28, R32, R83 ;  /* 0x00000053201c7221 */ /* 0x001fe40000000000 */
[----:B--2---:R-:W-:-:S05]  /*1e60*/  FADD R26, R60, R43 ;  /* 0x0000002b3c1a7221 */ /* 0x004fca0000000000 */
[----:B------:R-:W0:Y:S01]  /*1e70*/  MUFU.EX2 R63, R63 ;  /* 0x0000003f003f7308 */ /* 0x000e220000000800 */
[----:B------:R-:W-:Y:S02]  /*1e80*/  FADD R98, R98, -R53 ;  /* 0x8000003562627221 */ /* 0x000fe40000000000 */
[--C-:B------:R-:W-:Y:S02]  /*1e90*/  FADD R93, R93, -R52.reuse ;  /* 0x800000345d5d7221 */ /* 0x100fe40000000000 */
[----:B------:R-:W-:Y:S02]  /*1ea0*/  FMUL R61, R61, 1.4426950216293334961 ;  /* 0x3fb8aa3b3d3d7820 */ /* 0x000fe40000400000 */
[----:B------:R-:W-:Y:S02]  /*1eb0*/  FADD R24, R49, -R52 ;  /* 0x8000003431187221 */ /* 0x000fe40000000000 */
[----:B------:R-:W-:Y:S02]  /*1ec0*/  FADD R27, R85, R28 ;  /* 0x0000001c551b7221 */ /* 0x000fe40000000000 */
[----:B----4-:R-:W-:-:S02]  /*1ed0*/  FADD R25, R67, R26 ;  /* 0x0000001a43197221 */ /* 0x010fc40000000000 */
[----:B------:R-:W-:Y:S02]  /*1ee0*/  FMUL R56, R98, 1.4426950216293334961 ;  /* 0x3fb8aa3b62387820 */ /* 0x000fe40000400000 */
[----:B------:R-:W-:Y:S02]  /*1ef0*/  FADD R94, R94, -R53 ;  /* 0x800000355e5e7221 */ /* 0x000fe40000000000 */
[----:B------:R-:W-:Y:S02]  /*1f00*/  FMUL R82, R93, 1.4426950216293334961 ;  /* 0x3fb8aa3b5d527820 */ /* 0x000fe40000400000 */
[----:B------:R-:W-:Y:S02]  /*1f10*/  FADD R51, R51, -R52 ;  /* 0x8000003433337221 */ /* 0x000fe40000000000 */
[----:B------:R-:W-:Y:S01]  /*1f20*/  FMUL R28, R24, 1.4426950216293334961 ;  /* 0x3fb8aa3b181c7820 */ /* 0x000fe20000400000 */
[----:B------:R-:W2:Y:S01]  /*1f30*/  MUFU.EX2 R33, R33 ;  /* 0x0000002100217308 */ /* 0x000ea20000000800 */
[----:B------:R-:W-:-:S02]  /*1f40*/  FADD R26, R58, R27 ;  /* 0x0000001b3a1a7221 */ /* 0x000fc40000000000 */
[----:B-----5:R-:W-:Y:S01]  /*1f50*/  FADD R24, R62, R25 ;  /* 0x000000193e187221 */ /* 0x020fe20000000000 */
[----:B------:R-:W-:Y:S01]  /*1f60*/  F2FP.PACK_AB R41, R105, R86 ;  /* 0x000000566929723e */ /* 0x000fe200000000ff */
[----:B------:R-:W-:-:S03]  /*1f70*/  FMUL R54, R94, 1.4426950216293334961 ;  /* 0x3fb8aa3b5e367820 */ /* 0x000fc60000400000 */
[----:B------:R-:W3:Y:S01]  /*1f80*/  MUFU.EX2 R61, R61 ;  /* 0x0000003d003d7308 */ /* 0x000ee20000000800 */
[----:B------:R-:W-:Y:S02]  /*1f90*/  FMUL R81, R51, 1.4426950216293334961 ;  /* 0x3fb8aa3b33517820 */ /* 0x000fe40000400000 */
[----:B-1----:R-:W-:Y:S01]  /*1fa0*/  FADD R86, R87, R26 ;  /* 0x0000001a57567221 */ /* 0x002fe20000000000 */
[----:B------:R-:W1:Y:S01]  /*1fb0*/  LDSM.16.M88.4 R48, [R9+0x800] ;  /* 0x000800000930783b */ /* 0x000e620000000200 */
[----:B0-----:R-:W-:-:S03]  /*1fc0*/  FADD R84, R63, R24 ;  /* 0x000000183f547221 */ /* 0x001fc60000000000 */
[----:B------:R-:W0:Y:S01]  /*1fd0*/  MUFU.EX2 R56, R56 ;  /* 0x0000003800387308 */ /* 0x000e220000000800 */
[----:B------:R-:W4:Y:S07]  /*1fe0*/  LDSM.16.M88.4 R24, [R9+0xc00] ;  /* 0x000c00000918783b */ /* 0x000f2e0000000200 */
[----:B------:R-:W5:Y:S01]  /*1ff0*/  MUFU.EX2 R82, R82 ;  /* 0x0000005200527308 */ /* 0x000f620000000800 */
[----:B------:R-:W-:Y:S02]  /*2000*/  F2FP.PACK_AB R43, R89, R80 ;  /* 0x00000050592b723e */ /* 0x000fe400000000ff */
[----:B------:R-:W-:-:S05]  /*2010*/  F2FP.PACK_AB R42, R97, R42 ;  /* 0x0000002a612a723e */ /* 0x000fca00000000ff */
[----:B------:R-:W0:Y:S08]  /*2020*/  MUFU.EX2 R54, R54 ;  /* 0x0000003600367308 */ /* 0x000e300000000800 */
[----:B------:R-:W1:Y:S01]  /*2030*/  MUFU.EX2 R81, R81 ;  /* 0x0000005100517308 */ /* 0x000e620000000800 */
[----:B--2---:R-:W-:Y:S02]  /*2040*/  FADD R83, R33, R86 ;  /* 0x0000005621537221 */ /* 0x004fe40000000000 */
[----:B---3--:R-:W-:-:S05]  /*2050*/  FADD R29, R61, R84 ;  /* 0x000000543d1d7221 */ /* 0x008fca0000000000 */
[----:B------:R-:W2:Y:S01]  /*2060*/  MUFU.EX2 R80, R28 ;  /* 0x0000001c00507308 */ /* 0x000ea20000000800 */
[----:B------:R-:W-:Y:S01]  /*2070*/  HMMA.16816.F32 R36, R40, R34, R36 ;  /* 0x000000222824723c */ /* 0x000fe20000001824 */
[----:B0-----:R-:W-:-:S06]  /*2080*/  FADD R83, R56, R83 ;  /* 0x0000005338537221 */ /* 0x001fcc0000000000 */
[----:B-----5:R-:W-:Y:S01]  /*2090*/  FADD R34, R82, R29 ;  /* 0x0000001d52227221 */ /* 0x020fe20000000000 */
[----:B------:R-:W-:Y:S01]  /*20a0*/  HMMA.16816.F32 R44, R40, R30, R44 ;  /* 0x0000001e282c723c */ /* 0x000fe2000000182c */
[----:B------:R-:W-:Y:S02]  /*20b0*/  FADD R84, R54, R83 ;  /* 0x0000005336547221 */ /* 0x000fe40000000000 */
[----:B-1----:R-:W-:Y:S02]  /*20c0*/  FADD R29, R81, R34 ;  /* 0x00000022511d7221 */ /* 0x002fe40000000000 */
[----:B------:R-:W-:Y:S02]  /*20d0*/  FADD R84, R59, R84 ;  /* 0x000000543b547221 */ /* 0x000fe40000000000 */
[----:B--2---:R-:W-:-:S03]  /*20e0*/  FADD R34, R80, R29 ;  /* 0x0000001d50227221 */ /* 0x004fc60000000000 */
[----:B------:R-:W0:Y:S04]  /*20f0*/  SHFL.BFLY PT, R41, R84, 0x2, 0x1f ;  /* 0x0c401f0054297f89 */ /* 0x000e2800000e0000 */
[----:B------:R-:W1:Y:S01]  /*2100*/  SHFL.BFLY PT, R35, R34, 0x2, 0x1f ;  /* 0x0c401f0022237f89 */ /* 0x000e6200000e0000 */
[----:B------:R-:W-:Y:S02]  /*2110*/  F2FP.PACK_AB R28, R67, R60 ;  /* 0x0000003c431c723e */ /* 0x000fe400000000ff */
[----:B------:R-:W-:Y:S02]  /*2120*/  F2FP.PACK_AB R29, R85, R32 ;  /* 0x00000020551d723e */ /* 0x000fe400000000ff */
[----:B------:R-:W-:Y:S02]  /*2130*/  F2FP.PACK_AB R30, R63, R62 ;  /* 0x0000003e3f1e723e */ /* 0x000fe400000000ff */
[----:B------:R-:W-:-:S07]  /*2140*/  F2FP.PACK_AB R31, R87, R58 ;  /* 0x0000003a571f723e */ /* 0x000fce00000000ff */
[C---:B------:R-:W-:Y:S08]  /*2150*/  HMMA.16816.F32 R36, R28.reuse, R48, R36 ;  /* 0x000000301c24723c */ /* 0x040ff00000001824 */
[----:B----4-:R-:W-:Y:S01]  /*2160*/  HMMA.16816.F32 R44, R28, R24, R44 ;  /* 0x000000181c2c723c */ /* 0x010fe2000000182c */
[----:B0-----:R-:W-:Y:S02]  /*2170*/  FADD R42, R84, R41 ;  /* 0x00000029542a7221 */ /* 0x001fe40000000000 */
[----:B-1----:R-:W-:Y:S01]  /*2180*/  FADD R40, R34, R35 ;  /* 0x0000002322287221 */ /* 0x002fe20000000000 */
[----:B------:R-:W-:Y:S01]  /*2190*/  UIADD3 UR4, UP0, UR4, 0x40, URZ ;  /* 0x0000004004047890 */ /* 0x000fe2000ff1e03f */
[----:B------:R-:W-:Y:S01]  /*21a0*/  F2FP.PACK_AB R32, R82, R61 ;  /* 0x0000003d5220723e */ /* 0x000fe200000000ff */
[----:B------:R-:W0:Y:S01]  /*21b0*/  SHFL.BFLY PT, R43, R42, 0x1, 0x1f ;  /* 0x0c201f002a2b7f89 */ /* 0x000e2200000e0000 */
[----:B------:R-:W-:-:S02]  /*21c0*/  F2FP.PACK_AB R33, R56, R33 ;  /* 0x000000213821723e */ /* 0x000fc400000000ff */
[----:B------:R-:W-:Y:S01]  /*21d0*/  F2FP.PACK_AB R34, R80, R81 ;  /* 0x000000515022723e */ /* 0x000fe200000000ff */
[----:B------:R-:W1:Y:S01]  /*21e0*/  SHFL.BFLY PT, R41, R40, 0x1, 0x1f ;  /* 0x0c201f0028297f89 */ /* 0x000e6200000e0000 */
[----:B------:R-:W-:Y:S01]  /*21f0*/  F2FP.PACK_AB R35, R59, R54 ;  /* 0x000000363b23723e */ /* 0x000fe200000000ff */
[----:B------:R-:W-:Y:S01]  /*2200*/  UIADD3.X UR5, URZ, UR5, URZ, UP0, !UPT ;  /* 0x000000053f057290 */ /* 0x000fe200087fe43f */
[----:B------:R-:W-:-:S05]  /*2210*/  ISETP.LE.U32.AND P0, PT, R11, UR4, PT ;  /* 0x000000040b007c0c */ /* 0x000fca000bf03070 */
[C---:B------:R-:W-:Y:S08]  /*2220*/  HMMA.16816.F32 R28, R32.reuse, R50, R36 ;  /* 0x00000032201c723c */ /* 0x040ff00000001824 */
[----:B------:R-:W-:Y:S07]  /*2230*/  HMMA.16816.F32 R24, R32, R26, R44 ;  /* 0x0000001a2018723c */ /* 0x000fee000000182c */
[----:B------:R-:W-:-:S05]  /*2240*/  IMAD.U32 R32, RZ, RZ, UR5 ;  /* 0x00000005ff207e24 */ /* 0x000fca000f8e00ff */
[----:B------:R-:W-:Y:S01]  /*2250*/  ISETP.GE.U32.AND.EX P0, PT, R32, RZ, PT, P0 ;  /* 0x000000ff2000720c */ /* 0x000fe20003f06100 */
[----:B------:R-:W-:Y:S02]  /*2260*/  IMAD.MOV.U32 R33, RZ, RZ, 0x40 ;  /* 0x00000040ff217424 */ /* 0x000fe400078e00ff */
[----:B0-----:R-:W-:Y:S02]  /*2270*/  FADD R43, R42, R43 ;  /* 0x0000002b2a2b7221 */ /* 0x001fe40000000000 */
[----:B-1----:R-:W-:Y:S01]  /*2280*/  FADD R41, R40, R41 ;  /* 0x0000002928297221 */ /* 0x002fe20000000000 */
[----:B------:R-:W-:Y:S01]  /*2290*/  MOV R82, R53 ;  /* 0x0000003500527202 */ /* 0x000fe20000000f00 */
[C---:B------:R-:W-:Y:S02]  /*22a0*/  IMAD R10, R33.reuse, c[0x0][0x1b4], R10 ;  /* 0x00006d00210a7a24 */ /* 0x040fe400078e020a */
[----:B------:R-:W-:Y:S02]  /*22b0*/  IMAD R18, R33, c[0x0][0x1a4], R18 ;  /* 0x0000690021127a24 */ /* 0x000fe400078e0212 */
[----:B------:R-:W-:-:S02]  /*22c0*/  FFMA R12, R55, R12, R43 ;  /* 0x0000000c370c7223 */ /* 0x000fc4000000002b */
[----:B------:R-:W-:Y:S02]  /*22d0*/  FFMA R66, R57, R66, R41 ;  /* 0x0000004239427223 */ /* 0x000fe40000000029 */
[----:B------:R-:W-:Y:S01]  /*22e0*/  IMAD.MOV.U32 R85, RZ, RZ, R52 ;  /* 0x000000ffff557224 */ /* 0x000fe200078e0034 */
[----:B------:R-:W-:Y:S01]  /*22f0*/  @P0 CALL.REL.NOINC `(.L_x_0) ;  /* 0x0000001000000944 */ /* 0x000fe20003c00000 */
[----:B------:R-:W-:Y:S05]  /*2300*/  BRA `(.L_x_1) ;  /* 0xffffe5d000007947 */ /* 0x000fea000383ffff */
.L_x_0:
[----:B------:R-:W-:Y:S01]  /*2310*/  ISETP.NE.U32.AND P0, PT, R5, RZ, PT ;  /* 0x000000ff0500720c */ /* 0x000fe20003f05070 */
[----:B------:R-:W-:Y:S01]  /*2320*/  IMAD R5, R2, c[0x0][0x1c0], RZ ;  /* 0x0000700002057a24 */ /* 0x000fe200078e02ff */
[----:B------:R-:W-:Y:S01]  /*2330*/  FSETP.GT.AND P3, PT, |R66|, 8.50705917302346158658e+37, PT ;  /* 0x7e8000004200780b */ /* 0x000fe20003f64200 */
[----:B------:R-:W-:Y:S01]  /*2340*/  IMAD R8, R3, c[0x0][0x1c4], RZ ;  /* 0x0000710003087a24 */ /* 0x000fe200078e02ff */
[C---:B------:R-:W-:Y:S01]  /*2350*/  LOP3.LUT R9, R0.reuse, 0x8, RZ, 0xc0, !PT ;  /* 0x0000000800097812 */ /* 0x040fe200078ec0ff */
[----:B------:R-:W-:Y:S01]  /*2360*/  IMAD.SHL.U32 R15, R0, 0x4, RZ ;  /* 0x00000004000f7824 */ /* 0x000fe200078e00ff */
[C---:B------:R-:W-:Y:S01]  /*2370*/  FSETP.GEU.AND P6, PT, |R66|.reuse, 1.175494350822287508e-38, PT ;  /* 0x008000004200780b */ /* 0x040fe20003fce200 */
[----:B------:R-:W-:Y:S01]  /*2380*/  IMAD.SHL.U32 R7, R5, 0x2, RZ ;  /* 0x0000000205077824 */ /* 0x000fe200078e00ff */
[----:B------:R-:W-:Y:S01]  /*2390*/  FSETP.GEU.AND P4, PT, R66, 1.175494350822287508e-38, PT ;  /* 0x008000004200780b */ /* 0x000fe20003f8e000 */
[----:B------:R-:W-:Y:S01]  /*23a0*/  IMAD.SHL.U32 R10, R8, 0x2, RZ ;  /* 0x00000002080a7824 */ /* 0x000fe200078e00ff */
[----:B------:R-:W-:Y:S01]  /*23b0*/  LOP3.LUT R16, R15, 0xc0, RZ, 0xc0, !PT ;  /* 0x000000c00f107812 */ /* 0x000fe200078ec0ff */
[----:B------:R-:W-:Y:S01]  /*23c0*/  IMAD.HI R5, R5, 0x2, RZ ;  /* 0x0000000205057827 */ /* 0x000fe200078e02ff */
[----:B------:R-:W-:Y:S01]  /*23d0*/  SHF.R.S32.HI R11, RZ, 0x3, R0 ;  /* 0x00000003ff0b7819 */ /* 0x000fe20000011400 */
[----:B------:R-:W-:Y:S01]  /*23e0*/  BAR.SYNC.DEFER_BLOCKING 0x0 ;  /* 0x0000000000007b1d */ /* 0x000fe20000010000 */
[----:B------:R-:W-:Y:S01]  /*23f0*/  IADD3 R22, P1, P2, R10, c[0x0][0x178], R7 ;  /* 0x00005e000a167a10 */ /* 0x000fe20007a3e007 */
[----:B------:R-:W-:Y:S01]  /*2400*/  IMAD.HI R8, R8, 0x2, RZ ;  /* 0x0000000208087827 */ /* 0x000fe200078e02ff */
[----:B------:R-:W-:-:S02]  /*2410*/  LEA.HI R23, R9, R16, RZ, 0x1f ;  /* 0x0000001009177211 */ /* 0x000fc400078ff8ff */
[--C-:B------:R-:W-:Y:S01]  /*2420*/  SHF.R.S32.HI R9, RZ, 0x5, R0.reuse ;  /* 0x00000005ff097819 */ /* 0x100fe20000011400 */
[----:B------:R-:W-:Y:S01]  /*2430*/  @P3 FMUL R25, R25, 0.25 ;  /* 0x3e80000019193820 */ /* 0x000fe20000400000 */
[----:B------:R-:W-:Y:S01]  /*2440*/  IADD3.X R32, R8, c[0x0][0x17c], R5, P1, P2 ;  /* 0x00005f0008207a10 */ /* 0x000fe20000fe4405 */
[----:B------:R-:W-:Y:S01]  /*2450*/  FMUL R5, R66, 8388608 ;  /* 0x4b00000042057820 */ /* 0x000fe20000400000 */
[--C-:B------:R-:W-:Y:S01]  /*2460*/  SHF.R.U32.HI R14, RZ, 0x1, R0.reuse ;  /* 0x00000001ff0e7819 */ /* 0x100fe20000011600 */
[C---:B------:R-:W-:Y:S01]  /*2470*/  IMAD.SHL.U32 R8, R0.reuse, 0x8, RZ ;  /* 0x0000000800087824 */ /* 0x040fe200078e00ff */
[----:B------:R-:W-:Y:S01]  /*2480*/  SHF.L.U32 R7, R0, 0x6, RZ ;  /* 0x0000000600077819 */ /* 0x000fe200000006ff */
[----:B------:R-:W-:Y:S01]  /*2490*/  @P3 FMUL R24, R24, 0.25 ;  /* 0x3e80000018183820 */ /* 0x000fe20000400000 */
[----:B------:R-:W-:Y:S01]  /*24a0*/  SHF.R.S32.HI R10, RZ, 0x4, R0 ;  /* 0x00000004ff0a7819 */ /* 0x000fe20000011400 */
[----:B------:R-:W-:Y:S01]  /*24b0*/  @P3 FMUL R29, R29, 0.25 ;  /* 0x3e8000001d1d3820 */ /* 0x000fe20000400000 */
[----:B------:R-:W-:Y:S01]  /*24c0*/  FSETP.GT.AND P2, PT, |R12|, 8.50705917302346158658e+37, PT ;  /* 0x7e8000000c00780b */ /* 0x000fe20003f44200 */
[----:B------:R-:W-:Y:S01]  /*24d0*/  @P3 FMUL R28, R28, 0.25 ;  /* 0x3e8000001c1c3820 */ /* 0x000fe20000400000 */
[----:B------:R-:W-:Y:S01]  /*24e0*/  SGXT R0, R9, 0x1 ;  /* 0x000000010900781a */ /* 0x000fe20000000200 */
[----:B------:R-:W-:Y:S01]  /*24f0*/  @!P6 FMUL R25, R25, 16777216 ;  /* 0x4b8000001919e820 */ /* 0x000fe20000400000 */
[----:B------:R-:W-:Y:S01]  /*2500*/  FSEL R33, R5, R66, !P4 ;  /* 0x0000004205217208 */ /* 0x000fe20006000000 */
[----:B------:R-:W-:Y:S01]  /*2510*/  @P3 FMUL R66, R66, 0.25 ;  /* 0x3e80000042423820 */ /* 0x000fe20000400000 */
[----:B------:R-:W-:Y:S01]  /*2520*/  LOP3.LUT R5, R0, 0x404, RZ, 0xc0, !PT ;  /* 0x0000040400057812 */ /* 0x000fe200078ec0ff */
[C---:B------:R-:W-:Y:S01]  /*2530*/  FMUL R0, R12.reuse, 8388608 ;  /* 0x4b0000000c007820 */ /* 0x040fe20000400000 */
[----:B------:R-:W-:Y:S01]  /*2540*/  FSETP.GEU.AND P5, PT, |R12|, 1.175494350822287508e-38, PT ;  /* 0x008000000c00780b */ /* 0x000fe20003fae200 */
[----:B------:R-:W-:Y:S01]  /*2550*/  @!P6 FMUL R66, R66, 16777216 ;  /* 0x4b8000004242e820 */ /* 0x000fe20000400000 */
[----:B------:R-:W-:Y:S01]  /*2560*/  SGXT R11, R11, 0x1 ;  /* 0x000000010b0b781a */ /* 0x000fe20000000200 */
[----:B------:R-:W-:Y:S01]  /*2570*/  @!P6 FMUL R24, R24, 16777216 ;  /* 0x4b8000001818e820 */ /* 0x000fe20000400000 */
[----:B------:R-:W-:Y:S01]  /*2580*/  LOP3.LUT R20, R8, 0x38, RZ, 0xc0, !PT ;  /* 0x0000003808147812 */ /* 0x000fe200078ec0ff */
[----:B------:R-:W-:Y:S01]  /*2590*/  @!P6 FMUL R29, R29, 16777216 ;  /* 0x4b8000001d1de820 */ /* 0x000fe20000400000 */
[----:B------:R-:W-:Y:S01]  /*25a0*/  FSETP.GEU.AND P1, PT, R12, 1.175494350822287508e-38, PT ;  /* 0x008000000c00780b */ /* 0x000fe20003f2e000 */
[----:B------:R-:W-:Y:S01]  /*25b0*/  @!P6 FMUL R28, R28, 16777216 ;  /* 0x4b8000001c1ce820 */ /* 0x000fe20000400000 */
[----:B------:R-:W-:Y:S01]  /*25c0*/  LOP3.LUT R8, R5, 0xbc, R6, 0x78, !PT ;  /* 0x000000bc05087812 */ /* 0x000fe200078e7806 */
[----:B------:R-:W-:Y:S01]  /*25d0*/  @P2 FMUL R27, R27, 0.25 ;  /* 0x3e8000001b1b2820 */ /* 0x000fe20000400000 */
[----:B------:R-:W0:Y:S01]  /*25e0*/  MUFU.RCP R5, R66 ;  /* 0x0000004200057308 */ /* 0x000e220000001000 */
[----:B------:R-:W-:Y:S01]  /*25f0*/  LOP3.LUT R11, R11, 0x240, RZ, 0xc0, !PT ;  /* 0x000002400b0b7812 */ /* 0x000fe200078ec0ff */
[----:B------:R-:W-:Y:S01]  /*2600*/  @P2 FMUL R26, R26, 0.25 ;  /* 0x3e8000001a1a2820 */ /* 0x000fe20000400000 */
[----:B------:R-:W-:Y:S01]  /*2610*/  FSEL R34, R0, R12, !P1 ;  /* 0x0000000c00227208 */ /* 0x000fe20004800000 */
[----:B------:R-:W-:Y:S01]  /*2620*/  @P2 FMUL R12, R12, 0.25 ;  /* 0x3e8000000c0c2820 */ /* 0x000fe20000400000 */
[----:B------:R-:W-:Y:S01]  /*2630*/  LOP3.LUT R14, R11, 0x40, R14, 0x78, !PT ;  /* 0x000000400b0e7812 */ /* 0x000fe200078e780e */
[----:B------:R-:W-:Y:S01]  /*2640*/  @P2 FMUL R31, R31, 0.25 ;  /* 0x3e8000001f1f2820 */ /* 0x000fe20000400000 */
[----:B------:R-:W-:Y:S01]  /*2650*/  SGXT R9, R10, 0x1 ;  /* 0x000000010a09781a */ /* 0x000fe20000000200 */
[----:B------:R-:W-:Y:S01]  /*2660*/  @!P5 FMUL R12, R12, 16777216 ;  /* 0x4b8000000c0cd820 */ /* 0x000fe20000400000 */
[----:B------:R-:W-:Y:S01]  /*2670*/  IADD3 R0, R33, -0x3f3504f3, RZ ;  /* 0xc0cafb0d21007810 */ /* 0x000fe20007ffe0ff */
[----:B------:R-:W-:Y:S01]  /*2680*/  IMAD R14, R13, 0x4, R14 ;  /* 0x000000040d0e7824 */ /* 0x000fe200078e020e */
[----:B------:R-:W-:Y:S01]  /*2690*/  LOP3.LUT R9, R9, 0x404, RZ, 0xc0, !PT ;  /* 0x0000040409097812 */ /* 0x000fe200078ec0ff */
[----:B------:R-:W1:Y:S01]  /*26a0*/  MUFU.RCP R10, R12 ;  /* 0x0000000c000a7308 */ /* 0x000e620000001000 */
[----:B------:R-:W-:Y:S01]  /*26b0*/  LOP3.LUT R0, R0, 0xff800000, RZ, 0xc0, !PT ;  /* 0xff80000000007812 */ /* 0x000fe200078ec0ff */
[----:B------:R-:W-:Y:S01]  /*26c0*/  @P2 FMUL R30, R30, 0.25 ;  /* 0x3e8000001e1e2820 */ /* 0x000fe20000400000 */
[----:B------:R-:W-:Y:S01]  /*26d0*/  IADD3 R21, R20, R14, R9 ;  /* 0x0000000e14157210 */ /* 0x000fe20007ffe009 */
[C---:B0-----:R-:W-:Y:S01]  /*26e0*/  FMUL R13, R5.reuse, R25 ;  /* 0x00000019050d7220 */ /* 0x041fe20000400000 */
[----:B------:R-:W-:Y:S01]  /*26f0*/  LOP3.LUT R19, R8, 0x40, R7, 0xf8, !PT ;  /* 0x0000004008137812 */ /* 0x000fe200078ef807 */
[----:B------:R-:W-:Y:S01]  /*2700*/  FMUL R14, R5, R24 ;  /* 0x00000018050e7220 */ /* 0x000fe20000400000 */
[----:B------:R-:W-:Y:S01]  /*2710*/  ISETP.GE.U32.AND P2, PT, R33, 0x7f800000, PT ;  /* 0x7f8000002100780c */ /* 0x000fe20003f46070 */
[C---:B------:R-:W-:Y:S01]  /*2720*/  FMUL R18, R5.reuse, R29 ;  /* 0x0000001d05127220 */ /* 0x040fe20000400000 */
[C---:B------:R-:W-:Y:S01]  /*2730*/  ISETP.GE.U32.AND P3, PT, R34.reuse, 0x7f800000, PT ;  /* 0x7f8000002200780c */ /* 0x040fe20003f66070 */
[----:B------:R-:W-:Y:S01]  /*2740*/  FMUL R17, R5, R28 ;  /* 0x0000001c05117220 */ /* 0x000fe20000400000 */
[----:B------:R-:W-:Y:S01]  /*2750*/  IADD3 R5, R34, -0x3f3504f3, RZ ;  /* 0xc0cafb0d22057810 */ /* 0x000fe20007ffe0ff */
[----:B------:R-:W-:Y:S01]  /*2760*/  @!P5 FMUL R27, R27, 16777216 ;  /* 0x4b8000001b1bd820 */ /* 0x000fe20000400000 */
[----:B------:R-:W-:Y:S01]  /*2770*/  F2FP.PACK_AB R13, R13, R18 ;  /* 0x000000120d0d723e */ /* 0x000fe200000000ff */
[----:B------:R-:W-:Y:S01]  /*2780*/  @!P5 FMUL R26, R26, 16777216 ;  /* 0x4b8000001a1ad820 */ /* 0x000fe20000400000 */
[----:B------:R-:W-:Y:S01]  /*2790*/  LOP3.LUT R9, R5, 0xff800000, RZ, 0xc0, !PT ;  /* 0xff80000005097812 */ /* 0x000fe200078ec0ff */
[----:B------:R-:W-:Y:S01]  /*27a0*/  IMAD.IADD R5, R33, 0x1, -R0 ;  /* 0x0000000121057824 */ /* 0x000fe200078e0a00 */
[----:B------:R-:W-:Y:S01]  /*27b0*/  F2FP.PACK_AB R14, R14, R17 ;  /* 0x000000110e0e723e */ /* 0x000fe200000000ff */
[----:B------:R-:W-:Y:S01]  /*27c0*/  @!P5 FMUL R31, R31, 16777216 ;  /* 0x4b8000001f1fd820 */ /* 0x000fe20000400000 */
[----:B------:R-:W-:Y:S01]  /*27d0*/  LOP3.LUT R17, R19, 0x40, RZ, 0x3c, !PT ;  /* 0x0000004013117812 */ /* 0x000fe200078e3cff */
[----:B------:R-:W-:Y:S01]  /*27e0*/  @!P5 FMUL R30, R30, 16777216 ;  /* 0x4b8000001e1ed820 */ /* 0x000fe20000400000 */
[----:B------:R-:W-:Y:S01]  /*27f0*/  STS [R19+0x100], R13 ;  /* 0x0001000d13007388 */ /* 0x000fe20000000800 */
[----:B------:R-:W-:Y:S01]  /*2800*/  FADD R7, R5, -1 ;  /* 0xbf80000005077421 */ /* 0x000fe20000000000 */
[----:B------:R-:W-:Y:S01]  /*2810*/  LOP3.LUT R6, R6, 0xf8, RZ, 0xc0, !PT ;  /* 0x000000f806067812 */ /* 0x000fe200078ec0ff */
[C---:B-1----:R-:W-:Y:S01]  /*2820*/  FMUL R5, R10.reuse, R27 ;  /* 0x0000001b0a057220 */ /* 0x042fe20000400000 */
[----:B------:R0:W-:Y:S01]  /*2830*/  STS [R19], R14 ;  /* 0x0000000e13007388 */ /* 0x0001e20000000800 */
[----:B------:R-:W-:-:S02]  /*2840*/  FMUL R12, R10, R26 ;  /* 0x0000001a0a0c7220 */ /* 0x000fc40000400000 */
[C---:B------:R-:W-:Y:S02]  /*2850*/  FMUL R16, R10.reuse, R31 ;  /* 0x0000001f0a107220 */ /* 0x040fe40000400000 */
[----:B------:R-:W-:Y:S02]  /*2860*/  FMUL R15, R10, R30 ;  /* 0x0000001e0a0f7220 */ /* 0x000fe40000400000 */
[----:B------:R-:W-:Y:S01]  /*2870*/  IMAD.IADD R8, R34, 0x1, -R9 ;  /* 0x0000000122087824 */ /* 0x000fe200078e0a09 */
[----:B------:R-:W-:Y:S01]  /*2880*/  F2FP.PACK_AB R16, R5, R16 ;  /* 0x000000100510723e */ /* 0x000fe200000000ff */
[----:B------:R-:W-:Y:S01]  /*2890*/  IMAD.MOV.U32 R24, RZ, RZ, 0x3dc6b27f ;  /* 0x3dc6b27fff187424 */ /* 0x000fe200078e00ff */
[----:B------:R-:W-:Y:S01]  /*28a0*/  F2FP.PACK_AB R15, R12, R15 ;  /* 0x0000000f0c0f723e */ /* 0x000fe200000000ff */
[----:B------:R-:W-:Y:S01]  /*28b0*/  FADD R11, R8, -1 ;  /* 0xbf800000080b7421 */ /* 0x000fe20000000000 */
[----:B0-----:R-:W-:Y:S01]  /*28c0*/  LOP3.LUT R14, R21, 0x4, RZ, 0x3c, !PT ;  /* 0x00000004150e7812 */ /* 0x001fe200078e3cff */
[-C--:B------:R-:W-:Y:S01]  /*28d0*/  FFMA.FTZ R8, R7, R24.reuse, -0.16845393180847167969 ;  /* 0xbe2c7f3007087423 */ /* 0x080fe20000010018 */
[----:B------:R-:W-:Y:S01]  /*28e0*/  STS [R17+0x300], R16 ;  /* 0x0003001011007388 */ /* 0x000fe20000000800 */
[----:B------:R-:W-:Y:S01]  /*28f0*/  FFMA.FTZ R10, R11, R24, -0.16845393180847167969 ;  /* 0xbe2c7f300b0a7423 */ /* 0x000fe20000010018 */
[----:B------:R0:W1:Y:S01]  /*2900*/  I2F R5, R0 ;  /* 0x0000000000057306 */ /* 0x0000620000201400 */
[----:B------:R-:W-:Y:S01]  /*2910*/  FFMA.FTZ R8, R7, R8, 0.1716887056827545166 ;  /* 0x3e2fcf2a07087423 */ /* 0x000fe20000010008 */
[----:B------:R2:W-:Y:S01]  /*2920*/  STS [R17+0x200], R15 ;  /* 0x0002000f11007388 */ /* 0x0005e20000000800 */
[----:B------:R-:W-:-:S02]  /*2930*/  FFMA.FTZ R10, R11, R10, 0.1716887056827545166 ;  /* 0x3e2fcf2a0b0a7423 */ /* 0x000fc4000001000a */
[----:B------:R-:W-:Y:S01]  /*2940*/  FFMA.FTZ R8, R7, R8, -0.17900948226451873779 ;  /* 0xbe374e4307087423 */ /* 0x000fe20000010008 */
[----:B------:R-:W-:Y:S01]  /*2950*/  BAR.SYNC.DEFER_BLOCKING 0x0 ;  /* 0x0000000000007b1d */ /* 0x000fe20000010000 */
[----:B------:R-:W-:Y:S02]  /*2960*/  FFMA.FTZ R10, R11, R10, -0.17900948226451873779 ;  /* 0xbe374e430b0a7423 */ /* 0x000fe4000001000a */
[----:B------:R-:W-:Y:S01]  /*2970*/  FFMA.FTZ R8, R7, R8, 0.20512372255325317383 ;  /* 0x3e520bf407087423 */ /* 0x000fe20000010008 */
[----:B0-----:R-:W-:Y:S01]  /*2980*/  FSEL R0, RZ, -23, P4 ;  /* 0xc1b80000ff007808 */ /* 0x001fe20002000000 */
[----:B------:R-:W-:Y:S02]  /*2990*/  FFMA.FTZ R10, R11, R10, 0.20512372255325317383 ;  /* 0x3e520bf40b0a7423 */ /* 0x000fe4000001000a */
[----:B------:R-:W-:Y:S02]  /*29a0*/  FFMA.FTZ R8, R7, R8, -0.24046532809734344482 ;  /* 0xbe763c8b07087423 */ /* 0x000fe40000010008 */
[----:B------:R-:W-:-:S02]  /*29b0*/  FFMA.FTZ R10, R11, R10, -0.24046532809734344482 ;  /* 0xbe763c8b0b0a7423 */ /* 0x000fc4000001000a */
[----:B------:R-:W-:Y:S02]  /*29c0*/  FFMA.FTZ R8, R7, R8, 0.28857114911079406738 ;  /* 0x3e93bf9907087423 */ /* 0x000fe40000010008 */
[----:B------:R-:W-:Y:S02]  /*29d0*/  FFMA.FTZ R12, R11, R10, 0.28857114911079406738 ;  /* 0x3e93bf990b0c7423 */ /* 0x000fe4000001000a */
[----:B------:R-:W-:Y:S01]  /*29e0*/  FFMA.FTZ R8, R7, R8, -0.36067417263984680176 ;  /* 0xbeb8aa4907087423 */ /* 0x000fe20000010008 */
[----:B------:R0:W3:Y:S01]  /*29f0*/  I2F R10, R9 ;  /* 0x00000009000a7306 */ /* 0x0000e20000201400 */
[----:B------:R-:W-:Y:S02]  /*2a00*/  FFMA.FTZ R12, R11, R12, -0.36067417263984680176 ;  /* 0xbeb8aa490b0c7423 */ /* 0x000fe4000001000c */
[----:B------:R-:W-:Y:S02]  /*2a10*/  FFMA.FTZ R8, R7, R8, 0.48089820146560668945 ;  /* 0x3ef6384a07087423 */ /* 0x000fe40000010008 */
[----:B------:R-:W-:-:S02]  /*2a20*/  FFMA.FTZ R12, R11, R12, 0.48089820146560668945 ;  /* 0x3ef6384a0b0c7423 */ /* 0x000fc4000001000c */
[----:B------:R-:W-:Y:S01]  /*2a30*/  FFMA.FTZ R8, R7, R8, -0.72134751081466674805 ;  /* 0xbf38aa3b07087423 */ /* 0x000fe20000010008 */
[----:B------:R-:W4:Y:S01]  /*2a40*/  LDS R21, [R21] ;  /* 0x0000000015157984 */ /* 0x000f220000000800 */
[----:B------:R-:W-:Y:S01]  /*2a50*/  FFMA.FTZ R12, R11, R12, -0.72134751081466674805 ;  /* 0xbf38aa3b0b0c7423 */ /* 0x000fe2000001000c */
[----:B0-----:R-:W-:Y:S01]  /*2a60*/  FSEL R9, RZ, -23, P1 ;  /* 0xc1b80000ff097808 */ /* 0x001fe20000800000 */
[----:B------:R-:W-:Y:S01]  /*2a70*/  FMUL R8, R7, R8 ;  /* 0x0000000807087220 */ /* 0x000fe20000400000 */
[----:B------:R-:W0:Y:S01]  /*2a80*/  LDS R19, [R14] ;  /* 0x000000000e137984 */ /* 0x000e220000000800 */
[----:B------:R-:W-:Y:S01]  /*2a90*/  FMUL R12, R11, R12 ;  /* 0x0000000c0b0c7220 */ /* 0x000fe20000400000 */
[----:B------:R-:W-:Y:S01]  /*2aa0*/  FSETP.NEU.AND P1, PT, R33, RZ, PT ;  /* 0x000000ff2100720b */ /* 0x000fe20003f2d000 */
[----:B------:R-:W-:Y:S02]  /*2ab0*/  FMUL R8, R7, R8 ;  /* 0x0000000807087220 */ /* 0x000fe40000400000 */
[----:B------:R-:W-:-:S02]  /*2ac0*/  FMUL R12, R11, R12 ;  /* 0x0000000c0b0c7220 */ /* 0x000fc40000400000 */
[----:B-1----:R-:W-:Y:S02]  /*2ad0*/  FFMA.FTZ R0, R5, 1.1920928955078125e-07, R0 ;  /* 0x3400000005007823 */ /* 0x002fe40000010000 */
[----:B------:R-:W-:Y:S01]  /*2ae0*/  FFMA.FTZ R7, R7, 1.4426950216293334961, R8 ;  /* 0x3fb8aa3b07077823 */ /* 0x000fe20000010008 */
[----:B------:R-:W-:Y:S01]  /*2af0*/  MOV R8, c[0x0][0x1c8] ;  /* 0x0000720000087a02 */ /* 0x000fe20000000f00 */
[----:B---3--:R-:W-:Y:S02]  /*2b00*/  FFMA.FTZ R9, R10, 1.1920928955078125e-07, R9 ;  /* 0x340000000a097823 */ /* 0x008fe40000010009 */
[----:B------:R-:W-:Y:S02]  /*2b10*/  FFMA.FTZ R12, R11, 1.4426950216293334961, R12 ;  /* 0x3fb8aa3b0b0c7823 */ /* 0x000fe4000001000c */
[----:B------:R-:W-:Y:S02]  /*2b20*/  IMAD R5, R4, c[0x0][0x1c8], RZ ;  /* 0x0000720004057a24 */ /* 0x000fe400078e02ff */
[----:B------:R-:W-:-:S02]  /*2b30*/  FADD R0, R0, R7 ;  /* 0x0000000700007221 */ /* 0x000fc40000000000 */
[----:B------:R-:W-:Y:S02]  /*2b40*/  FADD R7, R9, R12 ;  /* 0x0000000c09077221 */ /* 0x000fe40000000000 */
[C---:B------:R-:W-:Y:S02]  /*2b50*/  IMAD R9, R8.reuse, 0x4, R5 ;  /* 0x0000000408097824 */ /* 0x040fe400078e0205 */
[----:B------:R-:W-:Y:S02]  /*2b60*/  @P2 IMAD.MOV.U32 R4, RZ, RZ, 0x7f800000 ;  /* 0x7f800000ff042424 */ /* 0x000fe400078e00ff */
[----:B------:R-:W-:Y:S02]  /*2b70*/  @P3 IMAD.MOV.U32 R13, RZ, RZ, 0x7f800000 ;  /* 0x7f800000ff0d3424 */ /* 0x000fe400078e00ff */
[----:B------:R-:W-:Y:S02]  /*2b80*/  IMAD R11, R8, 0x4, R9 ;  /* 0x00000004080b7824 */ /* 0x000fe400078e0209 */
[----:B------:R-:W-:Y:S01]  /*2b90*/  @P2 FFMA.FTZ R0, R33, R4, +INF ;  /* 0x7f80000021002423 */ /* 0x000fe20000010004 */
[C---:B------:R-:W-:Y:S01]  /*2ba0*/  FSETP.NEU.AND P2, PT, R34.reuse, RZ, PT ;  /* 0x000000ff2200720b */ /* 0x040fe20003f4d000 */
[----:B------:R-:W-:Y:S01]  /*2bb0*/  @P3 FFMA.FTZ R7, R34, R13, +INF ;  /* 0x7f80000022073423 */ /* 0x000fe2000001000d */
[----:B------:R-:W-:Y:S01]  /*2bc0*/  LEA R4, P3, R5, R22, 0x1 ;  /* 0x0000001605047211 */ /* 0x000fe200078608ff */
[----:B------:R-:W-:Y:S01]  /*2bd0*/  IMAD.IADD R23, R20, 0x1, R23 ;  /* 0x0000000114177824 */ /* 0x000fe200078e0217 */
[----:B------:R-:W-:-:S02]  /*2be0*/  LEA R13, R8, R11, 0x2 ;  /* 0x0000000b080d7211 */ /* 0x000fc400078e10ff */
[----:B------:R-:W-:Y:S02]  /*2bf0*/  LEA.HI.X.SX32 R5, R5, R32, 0x1, P3 ;  /* 0x0000002005057211 */ /* 0x000fe400018f0eff */
[----:B--2---:R-:W-:Y:S02]  /*2c00*/  FSEL R15, R0, -INF , P1 ;  /* 0xff800000000f7808 */ /* 0x004fe40000800000 */
[-C--:B------:R-:W-:Y:S01]  /*2c10*/  LEA R8, P4, R9, R22.reuse, 0x1 ;  /* 0x0000001609087211 */ /* 0x080fe200078808ff */
[----:B----4-:R1:W-:Y:S01]  /*2c20*/  STG.E.U16 [R4.64], R21 ;  /* 0x0000001504007986 */ /* 0x0103e2000c101506 */
[----:B------:R-:W-:Y:S01]  /*2c30*/  FSEL R0, R7, -INF , P2 ;  /* 0xff80000007007808 */ /* 0x000fe20001000000 */
[----:B------:R-:W-:Y:S01]  /*2c40*/  FFMA R52, R15, 0.69314718246459960938, R52 ;  /* 0x3f3172180f347823 */ /* 0x000fe20000000034 */
[-C--:B------:R-:W-:Y:S02]  /*2c50*/  LEA R10, P5, R11, R22.reuse, 0x1 ;  /* 0x000000160b0a7211 */ /* 0x080fe400078a08ff */
[----:B------:R-:W-:Y:S01]  /*2c60*/  LEA R12, P3, R13, R22, 0x1 ;  /* 0x000000160d0c7211 */ /* 0x000fe200078608ff */
[----:B------:R-:W-:Y:S01]  /*2c70*/  FFMA R53, R0, 0.69314718246459960938, R53 ;  /* 0x3f31721800357823 */ /* 0x000fe20000000035 */
[----:B------:R-:W-:-:S02]  /*2c80*/  LEA.HI.X.SX32 R9, R9, R32, 0x1, P4 ;  /* 0x0000002009097211 */ /* 0x000fc400020f0eff */
[-C--:B------:R-:W-:Y:S02]  /*2c90*/  LEA.HI.X.SX32 R11, R11, R32.reuse, 0x1, P5 ;  /* 0x000000200b0b7211 */ /* 0x080fe400028f0eff */
[----:B------:R-:W-:Y:S01]  /*2ca0*/  LEA.HI.X.SX32 R13, R13, R32, 0x1, P3 ;  /* 0x000000200d0d7211 */ /* 0x000fe200018f0eff */
[----:B0-----:R0:W-:Y:S01]  /*2cb0*/  STG.E.U16 [R8.64], R19 ;  /* 0x0000001308007986 */ /* 0x0011e2000c101506 */
[----:B-1----:R-:W-:Y:S02]  /*2cc0*/  PRMT R5, R21, 0x7632, R5 ;  /* 0x0000763215057816 */ /* 0x002fe40000000005 */
[----:B------:R-:W-:-:S03]  /*2cd0*/  PRMT R0, R19, 0x7632, R0 ;  /* 0x0000763213007816 */ /* 0x000fc60000000000 */
[----:B------:R0:W-:Y:S04]  /*2ce0*/  STG.E.U16 [R10.64], R5 ;  /* 0x000000050a007986 */ /* 0x0001e8000c101506 */
[----:B------:R0:W-:Y:S04]  /*2cf0*/  STG.E.U16 [R12.64], R0 ;  /* 0x000000000c007986 */ /* 0x0001e8000c101506 */
[----:B------:R-:W-:Y:S06]  /*2d00*/  BAR.SYNC.DEFER_BLOCKING 0x0 ;  /* 0x0000000000007b1d */ /* 0x000fec0000010000 */
[----:B------:R0:W-:Y:S04]  /*2d10*/  STS.64 [R6], R52 ;  /* 0x0000003406007388 */ /* 0x0001e80000000a00 */
[----:B------:R-:W-:Y:S06]  /*2d20*/  BAR.SYNC.DEFER_BLOCKING 0x0 ;  /* 0x0000000000007b1d */ /* 0x000fec0000010000 */
[----:B------:R-:W-:Y:S05]  /*2d30*/  @P0 EXIT ;  /* 0x000000000000094d */ /* 0x000fea0003800000 */
[----:B0-----:R-:W0:Y:S01]  /*2d40*/  LDS R23, [R23] ;  /* 0x0000000017177984 */ /* 0x001e220000000800 */
[----:B------:R-:W-:-:S02]  /*2d50*/  IMAD R2, R2, c[0x0][0x1cc], RZ ;  /* 0x0000730002027a24 */ /* 0x000fc400078e02ff */
[C---:B------:R-:W-:Y:S02]  /*2d60*/  IMAD.SHL.U32 R5, R3.reuse, 0x4, RZ ;  /* 0x0000000403057824 */ /* 0x040fe400078e00ff */
[----:B------:R-:W-:Y:S02]  /*2d70*/  IMAD.SHL.U32 R0, R2, 0x4, RZ ;  /* 0x0000000402007824 */ /* 0x000fe400078e00ff */
[----:B------:R-:W-:-:S04]  /*2d80*/  IMAD.HI R4, R3, 0x4, RZ ;  /* 0x0000000403047827 */ /* 0x000fc800078e02ff */
[----:B------:R-:W-:Y:S01]  /*2d90*/  IMAD.HI R3, R2, 0x4, RZ ;  /* 0x0000000402037827 */ /* 0x000fe200078e02ff */
[----:B------:R-:W-:-:S04]  /*2da0*/  IADD3 R2, P0, P1, R5, c[0x0][0x180], R0 ;  /* 0x0000600005027a10 */ /* 0x000fc8000791e000 */
[----:B------:R-:W-:-:S05]  /*2db0*/  IADD3.X R3, R4, c[0x0][0x184], R3, P0, P1 ;  /* 0x0000610004037a10 */ /* 0x000fca00007e2403 */
[----:B0-----:R-:W-:Y:S01]  /*2dc0*/  STG.E [R2.64], R23 ;  /* 0x0000001702007986 */ /* 0x001fe2000c101906 */
[----:B------:R-:W-:Y:S05]  /*2dd0*/  EXIT ;  /* 0x000000000000794d */ /* 0x000fea0003800000 */
.L_x_2:
[----:B------:R-:W-:-:S00]  /*2de0*/  BRA `(.L_x_2) ;  /* 0xfffffff000007947 */ /* 0x000fc0000383ffff */
[----:B------:R-:W-:-:S00]  /*2df0*/  NOP ;  /* 0x0000000000007918 */ /* 0x000fc00000000000 */
        /* <DEDUP_REMOVED lines=8> */
.L_x_3:


//--------------------- .nv.global.init           --------------------------
	.section	.nv.global.init,"aw",@progbits
.nv.global.init:
	.type		_$_str,@object
	.size		_$_str,(.L_0 - _$_str)
_$_str:
        /*0000*/ 	.byte	0x5f, 0x5f, 0x43, 0x55, 0x44, 0x41, 0x5f, 0x46, 0x54, 0x5a, 0x00
.L_0:


//--------------------- .nv.shared.attn_fwd       --------------------------
	.section	.nv.shared.attn_fwd,"aw",@nobits
	.sectionflags	@""
	.align	16
